	.target	sm_100a

	.elftype	@"ET_EXEC"


//--------------------- .note.nv.tkinfo           --------------------------
	.section	.note.nv.tkinfo,"",@"SHT_NOTE"
	.sectionflags	@"SHF_NOTE_NV_TKINFO"
	.tkinfo
        /*0018*/ 	.word	0x00000002
        /*0030*/ 	.string	""
        /*0030*/ 	.string	"ptxas"
        /*0030*/ 	.string	"Cuda compilation tools, release 13.0, V13.0.88"
        /*0030*/ 	.string	"Build cuda_13.0.r13.0/compiler.36424714_0"
        /*0030*/ 	.string	"-arch sm_100a -m 64 "



//--------------------- .note.nv.cuinfo           --------------------------
	.section	.note.nv.cuinfo,"",@"SHT_NOTE"
	.sectionflags	@"SHF_NOTE_NV_CUINFO"
        /*0018*/ 	.short	0x0002
        /*001a*/ 	.short	0x0064
        /*001c*/ 	.short	0x0082
	.zero		2


//--------------------- .nv.info                  --------------------------
	.section	.nv.info,"",@"SHT_CUDA_INFO"
	.align	4


	//----- nvinfo : EIATTR_REGCOUNT
	.align		4
        /*0000*/ 	.byte	0x04, 0x2f
        /*0002*/ 	.short	(.L_19 - .L_18)
	.align		4
.L_18:
        /*0004*/ 	.word	index@(_ZN7cutlass13device_kernelINS_4gemm6kernel13GemmUniversalIN4cute5tupleIJiiiiEEENS1_10collective13CollectiveMmaINS1_35MainloopSm100TmaUmmaWarpSpecializedILi17ELi2ELi4ENS5_IJNS4_1CILi2EEENSA_ILi1EEESC_EEEEENS5_IJNSA_ILi64EEENSA_ILi128EEENSA_ILi32EEEEEENS_10bfloat16_tENS5_IJlSC_lEEESJ_SK_NS4_8TiledMMAINS4_8MMA_AtomIJNS4_20SM100_MMA_F16BF16_SSISJ_SJ_fLi64ELi128ELNS4_4UMMA5MajorE0ELSP_0ELNSO_7ScaleInE0ELSQ_0EEEEEENS4_6LayoutINS5_IJSC_SC_SC_EEENS5_IJNSA_ILi0EEESV_SV_EEEEENS5_IJNS4_10UnderscoreESY_SY_EEEEENS4_13SM90_TMA_LOADENS4_14ComposedLayoutINS4_7SwizzleILi2ELi4ELi3EEENS4_18smem_ptr_flag_bitsILi16EEENST_INS5_IJNSA_ILi8EEESH_EEENS5_IJSH_SC_EEEEEEEvNS4_8identityENS4_23SM90_TMA_LOAD_MULTICASTES1B_vS1C_EENS_8epilogue10collective18CollectiveEpilogueINS1F_23Sm100TmaWarpSpecializedILi4ELi2ELi16ELb1ELb0EEEJSI_NS5_IJNST_ISF_SC_EENST_ISH_SC_EEEEESJ_SK_SJ_SK_NS1F_6fusion15FusionCallbacksIS1J_NS1N_17LinearCombinationISJ_fSJ_fLNS_15FloatRoundStyleE2EEESI_S1M_JEEENS4_5SM1004TMEM4LOAD26SM100_TMEM_LOAD_16dp256b4xES11_S1B_NS4_17SM75_U32x4_LDSM_NENS4_14SM90_TMA_STOREES1B_NS4_17SM90_U32x4_STSM_NENS4_39AutoVectorizingCopyWithAssumedAlignmentILi128EEEEEEvvEEEEvNT_6ParamsE)
        /*0008*/ 	.word	0x00000044


	//----- nvinfo : EIATTR_FRAME_SIZE
	.align		4
.L_19:
        /*000c*/ 	.byte	0x04, 0x11
        /*000e*/ 	.short	(.L_21 - .L_20)
	.align		4
.L_20:
        /*0010*/ 	.word	index@($__internal_2_$__cuda_sm10x_tcgen05_guardrail_trap_unallocated_columns_being_dealloced)
        /*0014*/ 	.word	0x00000000


	//----- nvinfo : EIATTR_FRAME_SIZE
	.align		4
.L_21:
        /*0018*/ 	.byte	0x04, 0x11
        /*001a*/ 	.short	(.L_23 - .L_22)
	.align		4
.L_22:
        /*001c*/ 	.word	index@($__internal_1_$__cuda_sm10x_tcgen05_guardrail_trap_phase_invalid_during_alloc)
        /*0020*/ 	.word	0x00000000


	//----- nvinfo : EIATTR_FRAME_SIZE
	.align		4
.L_23:
        /*0024*/ 	.byte	0x04, 0x11
        /*0026*/ 	.short	(.L_25 - .L_24)
	.align		4
.L_24:
        /*0028*/ 	.word	index@($__internal_0_$__cuda_sm10x_tcgen05_guardrail_trap_col_being_dealloced_not_returned_by_alloc)
        /*002c*/ 	.word	0x00000000


	//----- nvinfo : EIATTR_FRAME_SIZE
	.align		4
.L_25:
        /*0030*/ 	.byte	0x04, 0x11
        /*0032*/ 	.short	(.L_27 - .L_26)
	.align		4
.L_26:
        /*0034*/ 	.word	index@(_ZN7cutlass13device_kernelINS_4gemm6kernel13GemmUniversalIN4cute5tupleIJiiiiEEENS1_10collective13CollectiveMmaINS1_35MainloopSm100TmaUmmaWarpSpecializedILi17ELi2ELi4ENS5_IJNS4_1CILi2EEENSA_ILi1EEESC_EEEEENS5_IJNSA_ILi64EEENSA_ILi128EEENSA_ILi32EEEEEENS_10bfloat16_tENS5_IJlSC_lEEESJ_SK_NS4_8TiledMMAINS4_8MMA_AtomIJNS4_20SM100_MMA_F16BF16_SSISJ_SJ_fLi64ELi128ELNS4_4UMMA5MajorE0ELSP_0ELNSO_7ScaleInE0ELSQ_0EEEEEENS4_6LayoutINS5_IJSC_SC_SC_EEENS5_IJNSA_ILi0EEESV_SV_EEEEENS5_IJNS4_10UnderscoreESY_SY_EEEEENS4_13SM90_TMA_LOADENS4_14ComposedLayoutINS4_7SwizzleILi2ELi4ELi3EEENS4_18smem_ptr_flag_bitsILi16EEENST_INS5_IJNSA_ILi8EEESH_EEENS5_IJSH_SC_EEEEEEEvNS4_8identityENS4_23SM90_TMA_LOAD_MULTICASTES1B_vS1C_EENS_8epilogue10collective18CollectiveEpilogueINS1F_23Sm100TmaWarpSpecializedILi4ELi2ELi16ELb1ELb0EEEJSI_NS5_IJNST_ISF_SC_EENST_ISH_SC_EEEEESJ_SK_SJ_SK_NS1F_6fusion15FusionCallbacksIS1J_NS1N_17LinearCombinationISJ_fSJ_fLNS_15FloatRoundStyleE2EEESI_S1M_JEEENS4_5SM1004TMEM4LOAD26SM100_TMEM_LOAD_16dp256b4xES11_S1B_NS4_17SM75_U32x4_LDSM_NENS4_14SM90_TMA_STOREES1B_NS4_17SM90_U32x4_STSM_NENS4_39AutoVectorizingCopyWithAssumedAlignmentILi128EEEEEEvvEEEEvNT_6ParamsE)
        /*0038*/ 	.word	0x00000000


	//----- nvinfo : EIATTR_MIN_STACK_SIZE
	.align		4
.L_27:
        /*003c*/ 	.byte	0x04, 0x12
        /*003e*/ 	.short	(.L_29 - .L_28)
	.align		4
.L_28:
        /*0040*/ 	.word	index@(_ZN7cutlass13device_kernelINS_4gemm6kernel13GemmUniversalIN4cute5tupleIJiiiiEEENS1_10collective13CollectiveMmaINS1_35MainloopSm100TmaUmmaWarpSpecializedILi17ELi2ELi4ENS5_IJNS4_1CILi2EEENSA_ILi1EEESC_EEEEENS5_IJNSA_ILi64EEENSA_ILi128EEENSA_ILi32EEEEEENS_10bfloat16_tENS5_IJlSC_lEEESJ_SK_NS4_8TiledMMAINS4_8MMA_AtomIJNS4_20SM100_MMA_F16BF16_SSISJ_SJ_fLi64ELi128ELNS4_4UMMA5MajorE0ELSP_0ELNSO_7ScaleInE0ELSQ_0EEEEEENS4_6LayoutINS5_IJSC_SC_SC_EEENS5_IJNSA_ILi0EEESV_SV_EEEEENS5_IJNS4_10UnderscoreESY_SY_EEEEENS4_13SM90_TMA_LOADENS4_14ComposedLayoutINS4_7SwizzleILi2ELi4ELi3EEENS4_18smem_ptr_flag_bitsILi16EEENST_INS5_IJNSA_ILi8EEESH_EEENS5_IJSH_SC_EEEEEEEvNS4_8identityENS4_23SM90_TMA_LOAD_MULTICASTES1B_vS1C_EENS_8epilogue10collective18CollectiveEpilogueINS1F_23Sm100TmaWarpSpecializedILi4ELi2ELi16ELb1ELb0EEEJSI_NS5_IJNST_ISF_SC_EENST_ISH_SC_EEEEESJ_SK_SJ_SK_NS1F_6fusion15FusionCallbacksIS1J_NS1N_17LinearCombinationISJ_fSJ_fLNS_15FloatRoundStyleE2EEESI_S1M_JEEENS4_5SM1004TMEM4LOAD26SM100_TMEM_LOAD_16dp256b4xES11_S1B_NS4_17SM75_U32x4_LDSM_NENS4_14SM90_TMA_STOREES1B_NS4_17SM90_U32x4_STSM_NENS4_39AutoVectorizingCopyWithAssumedAlignmentILi128EEEEEEvvEEEEvNT_6ParamsE)
        /*0044*/ 	.word	0x00000000
.L_29:


//--------------------- .nv.compat                --------------------------
	.section	.nv.compat,"",@"SHT_CUDA_COMPAT_INFO"
	.align	4
        /*0000*/ 	.byte	0x02, 0x09, 0x01, 0x00, 0x02, 0x02, 0x02, 0x00, 0x02, 0x05, 0x05, 0x00, 0x03, 0x07, 0x01, 0x01
        /*0010*/ 	.byte	0x02, 0x03, 0x01, 0x00, 0x02, 0x06, 0x01, 0x00, 0x04, 0x0b, 0x08, 0x00, 0x09, 0x00, 0x00, 0x00
        /*0020*/ 	.byte	0x00, 0x00, 0x00, 0x00


//--------------------- .nv.info._ZN7cutlass13device_kernelINS_4gemm6kernel13GemmUniversalIN4cute5tupleIJiiiiEEENS1_10collective13CollectiveMmaINS1_35MainloopSm100TmaUmmaWarpSpecializedILi17ELi2ELi4ENS5_IJNS4_1CILi2EEENSA_ILi1EEESC_EEEEENS5_IJNSA_ILi64EEENSA_ILi128EEENSA_ILi32EEEEEENS_10bfloat16_tENS5_IJlSC_lEEESJ_SK_NS4_8TiledMMAINS4_8MMA_AtomIJNS4_20SM100_MMA_F16BF16_SSISJ_SJ_fLi64ELi128ELNS4_4UMMA5MajorE0ELSP_0ELNSO_7ScaleInE0ELSQ_0EEEEEENS4_6LayoutINS5_IJSC_SC_SC_EEENS5_IJNSA_ILi0EEESV_SV_EEEEENS5_IJNS4_10UnderscoreESY_SY_EEEEENS4_13SM90_TMA_LOADENS4_14ComposedLayoutINS4_7SwizzleILi2ELi4ELi3EEENS4_18smem_ptr_flag_bitsILi16EEENST_INS5_IJNSA_ILi8EEESH_EEENS5_IJSH_SC_EEEEEEEvNS4_8identityENS4_23SM90_TMA_LOAD_MULTICASTES1B_vS1C_EENS_8epilogue10collective18CollectiveEpilogueINS1F_23Sm100TmaWarpSpecializedILi4ELi2ELi16ELb1ELb0EEEJSI_NS5_IJNST_ISF_SC_EENST_ISH_SC_EEEEESJ_SK_SJ_SK_NS1F_6fusion15FusionCallbacksIS1J_NS1N_17LinearCombinationISJ_fSJ_fLNS_15FloatRoundStyleE2EEESI_S1M_JEEENS4_5SM1004TMEM4LOAD26SM100_TMEM_LOAD_16dp256b4xES11_S1B_NS4_17SM75_U32x4_LDSM_NENS4_14SM90_TMA_STOREES1B_NS4_17SM90_U32x4_STSM_NENS4_39AutoVectorizingCopyWithAssumedAlignmentILi128EEEEEEvvEEEEvNT_6ParamsE --------------------------
	.section	.nv.info._ZN7cutlass13device_kernelINS_4gemm6kernel13GemmUniversalIN4cute5tupleIJiiiiEEENS1_10collective13CollectiveMmaINS1_35MainloopSm100TmaUmmaWarpSpecializedILi17ELi2ELi4ENS5_IJNS4_1CILi2EEENSA_ILi1EEESC_EEEEENS5_IJNSA_ILi64EEENSA_ILi128EEENSA_ILi32EEEEEENS_10bfloat16_tENS5_IJlSC_lEEESJ_SK_NS4_8TiledMMAINS4_8MMA_AtomIJNS4_20SM100_MMA_F16BF16_SSISJ_SJ_fLi64ELi128ELNS4_4UMMA5MajorE0ELSP_0ELNSO_7ScaleInE0ELSQ_0EEEEEENS4_6LayoutINS5_IJSC_SC_SC_EEENS5_IJNSA_ILi0EEESV_SV_EEEEENS5_IJNS4_10UnderscoreESY_SY_EEEEENS4_13SM90_TMA_LOADENS4_14ComposedLayoutINS4_7SwizzleILi2ELi4ELi3EEENS4_18smem_ptr_flag_bitsILi16EEENST_INS5_IJNSA_ILi8EEESH_EEENS5_IJSH_SC_EEEEEEEvNS4_8identityENS4_23SM90_TMA_LOAD_MULTICASTES1B_vS1C_EENS_8epilogue10collective18CollectiveEpilogueINS1F_23Sm100TmaWarpSpecializedILi4ELi2ELi16ELb1ELb0EEEJSI_NS5_IJNST_ISF_SC_EENST_ISH_SC_EEEEESJ_SK_SJ_SK_NS1F_6fusion15FusionCallbacksIS1J_NS1N_17LinearCombinationISJ_fSJ_fLNS_15FloatRoundStyleE2EEESI_S1M_JEEENS4_5SM1004TMEM4LOAD26SM100_TMEM_LOAD_16dp256b4xES11_S1B_NS4_17SM75_U32x4_LDSM_NENS4_14SM90_TMA_STOREES1B_NS4_17SM90_U32x4_STSM_NENS4_39AutoVectorizingCopyWithAssumedAlignmentILi128EEEEEEvvEEEEvNT_6ParamsE,"",@"SHT_CUDA_INFO"
	.sectionflags	@""
	.align	4


	//----- nvinfo : EIATTR_CUDA_API_VERSION
	.align		4
        /*0000*/ 	.byte	0x04, 0x37
        /*0002*/ 	.short	(.L_31 - .L_30)
.L_30:
        /*0004*/ 	.word	0x00000082


	//----- nvinfo : EIATTR_KPARAM_INFO
	.align		4
.L_31:
        /*0008*/ 	.byte	0x04, 0x17
        /*000a*/ 	.short	(.L_33 - .L_32)
.L_32:
        /*000c*/ 	.word	0x00000000
        /*0010*/ 	.short	0x0000
        /*0012*/ 	.short	0x0000
        /*0014*/ 	.byte	0x00, 0xf0, 0x01, 0x20


	//----- nvinfo : EIATTR_AT_ENTRY_FRAGMENTS
	.align		4
.L_33:
        /*0018*/ 	.byte	0x04, 0x4f
        /*001a*/ 	.short	(.L_35 - .L_34)


	//   ....[0]....
.L_34:
        /*001c*/ 	.word	0x00000006


	//----- nvinfo : EIATTR_RESERVED_SMEM_USED
	.align		4
.L_35:
        /*0020*/ 	.byte	0x01, 0x41
	.zero		2


	//----- nvinfo : EIATTR_SPARSE_MMA_MASK
	.align		4
        /*0024*/ 	.byte	0x03, 0x50
        /*0026*/ 	.short	0x0000


	//----- nvinfo : EIATTR_TCGEN05_1CTA_USED
	.align		4
        /*0028*/ 	.byte	0x01, 0x51
	.zero		2


	//----- nvinfo : EIATTR_MAXREG_COUNT
	.align		4
        /*002c*/ 	.byte	0x03, 0x1b
        /*002e*/ 	.short	0x00ff


	//----- nvinfo : EIATTR_NUM_BARRIERS
	.align		4
        /*0030*/ 	.byte	0x02, 0x4c
        /*0032*/ 	.byte	0x07
	.zero		1


	//----- nvinfo : EIATTR_EXTERNS
	.align		4
        /*0034*/ 	.byte	0x04, 0x0f
        /*0036*/ 	.short	(.L_37 - .L_36)


	//   ....[0]....
	.align		4
.L_36:
        /*0038*/ 	.word	index@(__assertfail)


	//----- nvinfo : EIATTR_MERCURY_ISA_VERSION
	.align		4
.L_37:
        /*003c*/ 	.byte	0x03, 0x5f
        /*003e*/ 	.short	0x0101


	//----- nvinfo : EIATTR_INT_WARP_WIDE_INSTR_OFFSETS
	.align		4
        /*0040*/ 	.byte	0x04, 0x31
        /*0042*/ 	.short	(.L_39 - .L_38)


	//   ....[0]....
.L_38:
        /*0044*/ 	.word	0x00004520


	//   ....[1]....
        /*0048*/ 	.word	0x00004550


	//   ....[2]....
        /*004c*/ 	.word	0x00004570


	//   ....[3]....
        /*0050*/ 	.word	0x00005180


	//   ....[4]....
        /*0054*/ 	.word	0x000051e0


	//   ....[5]....
        /*0058*/ 	.word	0x000052c0


	//   ....[6]....
        /*005c*/ 	.word	0x00005340


	//   ....[7]....
        /*0060*/ 	.word	0x00005430


	//   ....[8]....
        /*0064*/ 	.word	0x000054c0


	//   ....[9]....
        /*0068*/ 	.word	0x000055b0


	//   ....[10]....
        /*006c*/ 	.word	0x00005660


	//----- nvinfo : EIATTR_COOP_GROUP_MASK_REGIDS
	.align		4
.L_39:
        /*0070*/ 	.byte	0x04, 0x29
        /*0072*/ 	.short	(.L_41 - .L_40)


	//   ....[0]....
.L_40:
        /*0074*/ 	.word	0xffffffff


	//   ....[1]....
        /*0078*/ 	.word	0xffffffff


	//   ....[2]....
        /*007c*/ 	.word	0xffffffff


	//   ....[3]....
        /*0080*/ 	.word	0xffffffff


	//   ....[4]....
        /*0084*/ 	.word	0xffffffff


	//   ....[5]....
        /*0088*/ 	.word	0xffffffff


	//   ....[6]....
        /*008c*/ 	.word	0xffffffff


	//   ....[7]....
        /*0090*/ 	.word	0xffffffff


	//   ....[8]....
        /*0094*/ 	.word	0xffffffff


	//   ....[9]....
        /*0098*/ 	.word	0xffffffff


	//   ....[10]....
        /*009c*/ 	.word	0xffffffff


	//   ....[11]....
        /*00a0*/ 	.word	0xffffffff


	//   ....[12]....
        /*00a4*/ 	.word	0xffffffff


	//   ....[13]....
        /*00a8*/ 	.word	0xffffffff


	//----- nvinfo : EIATTR_COOP_GROUP_INSTR_OFFSETS
	.align		4
.L_41:
        /*00ac*/ 	.byte	0x04, 0x28
        /*00ae*/ 	.short	(.L_43 - .L_42)


	//   ....[0]....
.L_42:
        /*00b0*/ 	.word	0x00000080


	//   ....[1]....
        /*00b4*/ 	.word	0x000004f0


	//   ....[2]....
        /*00b8*/ 	.word	0x00000850


	//   ....[3]....
        /*00bc*/ 	.word	0x000009f0


	//   ....[4]....
        /*00c0*/ 	.word	0x00000af0


	//   ....[5]....
        /*00c4*/ 	.word	0x00000c60


	//   ....[6]....
        /*00c8*/ 	.word	0x00000e00


	//   ....[7]....
        /*00cc*/ 	.word	0x00000fc0


	//   ....[8]....
        /*00d0*/ 	.word	0x000021b0


	//   ....[9]....
        /*00d4*/ 	.word	0x000037f0


	//   ....[10]....
        /*00d8*/ 	.word	0x00003a00


	//   ....[11]....
        /*00dc*/ 	.word	0x00003a30


	//   ....[12]....
        /*00e0*/ 	.word	0x00004400


	//   ....[13]....
        /*00e4*/ 	.word	0x00004630


	//----- nvinfo : EIATTR_VRC_CTA_INIT_COUNT
	.align		4
.L_43:
        /*00e8*/ 	.byte	0x02, 0x4a
        /*00ea*/ 	.byte	0x80
	.zero		1


	//----- nvinfo : EIATTR_SYSCALL_OFFSETS
	.align		4
        /*00ec*/ 	.byte	0x04, 0x46
        /*00ee*/ 	.short	(.L_45 - .L_44)


	//   ....[0]....
.L_44:
        /*00f0*/ 	.word	0x000062f0


	//   ....[1]....
        /*00f4*/ 	.word	0x000063e0


	//   ....[2]....
        /*00f8*/ 	.word	0x00006b70


	//   ....[3]....
        /*00fc*/ 	.word	0x00007420


	//   ....[4]....
        /*0100*/ 	.word	0x00007cb0


	//   ....[5]....
        /*0104*/ 	.word	0x00008530


	//----- nvinfo : EIATTR_MBARRIER_INSTR_OFFSETS
	.align		4
.L_45:
        /*0108*/ 	.byte	0x04, 0x39
        /*010a*/ 	.short	(.L_47 - .L_46)


	//   ....[0]....
.L_46:
        /*010c*/ 	.word	0x00000610
        /*0110*/ 	.word	0x000000ff
        /*0114*/ 	.word	0x00000000
        /*0118*/ 	.short	0x0100
        /*011a*/ 	.byte	0x04
	.zero		1


	//   ....[1]....
        /*011c*/ 	.word	0x00000620
        /*0120*/ 	.word	0x000000ff
        /*0124*/ 	.word	0x00000088
        /*0128*/ 	.short	0x0100
        /*012a*/ 	.byte	0x04
	.zero		1


	//   ....[2]....
        /*012c*/ 	.word	0x00000630
        /*0130*/ 	.word	0x000000ff
        /*0134*/ 	.word	0x00000008
        /*0138*/ 	.short	0x0100
        /*013a*/ 	.byte	0x04
	.zero		1


	//   ....[3]....
        /*013c*/ 	.word	0x00000640
        /*0140*/ 	.word	0x000000ff
        /*0144*/ 	.word	0x00000090
        /*0148*/ 	.short	0x0100
        /*014a*/ 	.byte	0x04
	.zero		1


	//   ....[4]....
        /*014c*/ 	.word	0x00000650
        /*0150*/ 	.word	0x000000ff
        /*0154*/ 	.word	0x00000010
        /*0158*/ 	.short	0x0100
        /*015a*/ 	.byte	0x04
	.zero		1


	//   ....[5]....
        /*015c*/ 	.word	0x00000660
        /*0160*/ 	.word	0x000000ff
        /*0164*/ 	.word	0x00000098
        /*0168*/ 	.short	0x0100
        /*016a*/ 	.byte	0x04
	.zero		1


	//   ....[6]....
        /*016c*/ 	.word	0x00000670
        /*0170*/ 	.word	0x000000ff
        /*0174*/ 	.word	0x00000018
        /*0178*/ 	.short	0x0100
        /*017a*/ 	.byte	0x04
	.zero		1


	//   ....[7]....
        /*017c*/ 	.word	0x00000680
        /*0180*/ 	.word	0x000000ff
        /*0184*/ 	.word	0x000000a0
        /*0188*/ 	.short	0x0100
        /*018a*/ 	.byte	0x04
	.zero		1


	//   ....[8]....
        /*018c*/ 	.word	0x00000690
        /*0190*/ 	.word	0x000000ff
        /*0194*/ 	.word	0x00000020
        /*0198*/ 	.short	0x0100
        /*019a*/ 	.byte	0x04
	.zero		1


	//   ....[9]....
        /*019c*/ 	.word	0x000006a0
        /*01a0*/ 	.word	0x000000ff
        /*01a4*/ 	.word	0x000000a8
        /*01a8*/ 	.short	0x0100
        /*01aa*/ 	.byte	0x04
	.zero		1


	//   ....[10]....
        /*01ac*/ 	.word	0x000006b0
        /*01b0*/ 	.word	0x000000ff
        /*01b4*/ 	.word	0x00000028
        /*01b8*/ 	.short	0x0100
        /*01ba*/ 	.byte	0x04
	.zero		1


	//   ....[11]....
        /*01bc*/ 	.word	0x000006c0
        /*01c0*/ 	.word	0x000000ff
        /*01c4*/ 	.word	0x000000b0
        /*01c8*/ 	.short	0x0100
        /*01ca*/ 	.byte	0x04
	.zero		1


	//   ....[12]....
        /*01cc*/ 	.word	0x000006d0
        /*01d0*/ 	.word	0x000000ff
        /*01d4*/ 	.word	0x00000030
        /*01d8*/ 	.short	0x0100
        /*01da*/ 	.byte	0x04
	.zero		1


	//   ....[13]....
        /*01dc*/ 	.word	0x000006e0
        /*01e0*/ 	.word	0x000000ff
        /*01e4*/ 	.word	0x000000b8
        /*01e8*/ 	.short	0x0100
        /*01ea*/ 	.byte	0x04
	.zero		1


	//   ....[14]....
        /*01ec*/ 	.word	0x000006f0
        /*01f0*/ 	.word	0x000000ff
        /*01f4*/ 	.word	0x00000038
        /*01f8*/ 	.short	0x0100
        /*01fa*/ 	.byte	0x04
	.zero		1


	//   ....[15]....
        /*01fc*/ 	.word	0x00000700
        /*0200*/ 	.word	0x000000ff
        /*0204*/ 	.word	0x000000c0
        /*0208*/ 	.short	0x0100
        /*020a*/ 	.byte	0x04
	.zero		1


	//   ....[16]....
        /*020c*/ 	.word	0x00000710
        /*0210*/ 	.word	0x000000ff
        /*0214*/ 	.word	0x00000040
        /*0218*/ 	.short	0x0100
        /*021a*/ 	.byte	0x04
	.zero		1


	//   ....[17]....
        /*021c*/ 	.word	0x00000720
        /*0220*/ 	.word	0x000000ff
        /*0224*/ 	.word	0x000000c8
        /*0228*/ 	.short	0x0100
        /*022a*/ 	.byte	0x04
	.zero		1


	//   ....[18]....
        /*022c*/ 	.word	0x00000730
        /*0230*/ 	.word	0x000000ff
        /*0234*/ 	.word	0x00000048
        /*0238*/ 	.short	0x0100
        /*023a*/ 	.byte	0x04
	.zero		1


	//   ....[19]....
        /*023c*/ 	.word	0x00000740
        /*0240*/ 	.word	0x000000ff
        /*0244*/ 	.word	0x000000d0
        /*0248*/ 	.short	0x0100
        /*024a*/ 	.byte	0x04
	.zero		1


	//   ....[20]....
        /*024c*/ 	.word	0x00000750
        /*0250*/ 	.word	0x000000ff
        /*0254*/ 	.word	0x00000050
        /*0258*/ 	.short	0x0100
        /*025a*/ 	.byte	0x04
	.zero		1


	//   ....[21]....
        /*025c*/ 	.word	0x00000760
        /*0260*/ 	.word	0x000000ff
        /*0264*/ 	.word	0x000000d8
        /*0268*/ 	.short	0x0100
        /*026a*/ 	.byte	0x04
	.zero		1


	//   ....[22]....
        /*026c*/ 	.word	0x00000770
        /*0270*/ 	.word	0x000000ff
        /*0274*/ 	.word	0x00000058
        /*0278*/ 	.short	0x0100
        /*027a*/ 	.byte	0x04
	.zero		1


	//   ....[23]....
        /*027c*/ 	.word	0x00000780
        /*0280*/ 	.word	0x000000ff
        /*0284*/ 	.word	0x000000e0
        /*0288*/ 	.short	0x0100
        /*028a*/ 	.byte	0x04
	.zero		1


	//   ....[24]....
        /*028c*/ 	.word	0x00000790
        /*0290*/ 	.word	0x000000ff
        /*0294*/ 	.word	0x00000060
        /*0298*/ 	.short	0x0100
        /*029a*/ 	.byte	0x04
	.zero		1


	//   ....[25]....
        /*029c*/ 	.word	0x000007a0
        /*02a0*/ 	.word	0x000000ff
        /*02a4*/ 	.word	0x000000e8
        /*02a8*/ 	.short	0x0100
        /*02aa*/ 	.byte	0x04
	.zero		1


	//   ....[26]....
        /*02ac*/ 	.word	0x000007b0
        /*02b0*/ 	.word	0x000000ff
        /*02b4*/ 	.word	0x00000068
        /*02b8*/ 	.short	0x0100
        /*02ba*/ 	.byte	0x04
	.zero		1


	//   ....[27]....
        /*02bc*/ 	.word	0x000007c0
        /*02c0*/ 	.word	0x000000ff
        /*02c4*/ 	.word	0x000000f0
        /*02c8*/ 	.short	0x0100
        /*02ca*/ 	.byte	0x04
	.zero		1


	//   ....[28]....
        /*02cc*/ 	.word	0x000007d0
        /*02d0*/ 	.word	0x000000ff
        /*02d4*/ 	.word	0x00000070
        /*02d8*/ 	.short	0x0100
        /*02da*/ 	.byte	0x04
	.zero		1


	//   ....[29]....
        /*02dc*/ 	.word	0x000007e0
        /*02e0*/ 	.word	0x000000ff
        /*02e4*/ 	.word	0x000000f8
        /*02e8*/ 	.short	0x0100
        /*02ea*/ 	.byte	0x04
	.zero		1


	//   ....[30]....
        /*02ec*/ 	.word	0x000007f0
        /*02f0*/ 	.word	0x000000ff
        /*02f4*/ 	.word	0x00000078
        /*02f8*/ 	.short	0x0100
        /*02fa*/ 	.byte	0x04
	.zero		1


	//   ....[31]....
        /*02fc*/ 	.word	0x00000800
        /*0300*/ 	.word	0x000000ff
        /*0304*/ 	.word	0x00000100
        /*0308*/ 	.short	0x0100
        /*030a*/ 	.byte	0x04
	.zero		1


	//   ....[32]....
        /*030c*/ 	.word	0x00000810
        /*0310*/ 	.word	0x000000ff
        /*0314*/ 	.word	0x00000080
        /*0318*/ 	.short	0x0100
        /*031a*/ 	.byte	0x04
	.zero		1


	//   ....[33]....
        /*031c*/ 	.word	0x00000820
        /*0320*/ 	.word	0x000000ff
        /*0324*/ 	.word	0x00000108
        /*0328*/ 	.short	0x0100
        /*032a*/ 	.byte	0x04
	.zero		1


	//   ....[34]....
        /*032c*/ 	.word	0x00000960
        /*0330*/ 	.word	0x000000ff
        /*0334*/ 	.word	0x00000110
        /*0338*/ 	.short	0x0100
        /*033a*/ 	.byte	0x04
	.zero		1


	//   ....[35]....
        /*033c*/ 	.word	0x00000970
        /*0340*/ 	.word	0x000000ff
        /*0344*/ 	.word	0x00000130
        /*0348*/ 	.short	0x0100
        /*034a*/ 	.byte	0x04
	.zero		1


	//   ....[36]....
        /*034c*/ 	.word	0x00000980
        /*0350*/ 	.word	0x000000ff
        /*0354*/ 	.word	0x00000118
        /*0358*/ 	.short	0x0100
        /*035a*/ 	.byte	0x04
	.zero		1


	//   ....[37]....
        /*035c*/ 	.word	0x00000990
        /*0360*/ 	.word	0x000000ff
        /*0364*/ 	.word	0x00000138
        /*0368*/ 	.short	0x0100
        /*036a*/ 	.byte	0x04
	.zero		1


	//   ....[38]....
        /*036c*/ 	.word	0x000009a0
        /*0370*/ 	.word	0x000000ff
        /*0374*/ 	.word	0x00000120
        /*0378*/ 	.short	0x0100
        /*037a*/ 	.byte	0x04
	.zero		1


	//   ....[39]....
        /*037c*/ 	.word	0x000009b0
        /*0380*/ 	.word	0x000000ff
        /*0384*/ 	.word	0x00000140
        /*0388*/ 	.short	0x0100
        /*038a*/ 	.byte	0x04
	.zero		1


	//   ....[40]....
        /*038c*/ 	.word	0x000009c0
        /*0390*/ 	.word	0x000000ff
        /*0394*/ 	.word	0x00000128
        /*0398*/ 	.short	0x0100
        /*039a*/ 	.byte	0x04
	.zero		1


	//   ....[41]....
        /*039c*/ 	.word	0x000009d0
        /*03a0*/ 	.word	0x000000ff
        /*03a4*/ 	.word	0x00000148
        /*03a8*/ 	.short	0x0100
        /*03aa*/ 	.byte	0x04
	.zero		1


	//   ....[42]....
        /*03ac*/ 	.word	0x00000ac0
        /*03b0*/ 	.word	0x000000ff
        /*03b4*/ 	.word	0x00000150
        /*03b8*/ 	.short	0x0100
        /*03ba*/ 	.byte	0x06
	.zero		1


	//   ....[43]....
        /*03bc*/ 	.word	0x00000ad0
        /*03c0*/ 	.word	0x000000ff
        /*03c4*/ 	.word	0x00000158
        /*03c8*/ 	.short	0x0100
        /*03ca*/ 	.byte	0x06
	.zero		1


	//   ....[44]....
        /*03cc*/ 	.word	0x00000c10
        /*03d0*/ 	.word	0x000000ff
        /*03d4*/ 	.word	0x00000160
        /*03d8*/ 	.short	0x0100
        /*03da*/ 	.byte	0x06
	.zero		1


	//   ....[45]....
        /*03dc*/ 	.word	0x00000c20
        /*03e0*/ 	.word	0x000000ff
        /*03e4*/ 	.word	0x00000170
        /*03e8*/ 	.short	0x0100
        /*03ea*/ 	.byte	0x06
	.zero		1


	//   ....[46]....
        /*03ec*/ 	.word	0x00000c30
        /*03f0*/ 	.word	0x000000ff
        /*03f4*/ 	.word	0x00000168
        /*03f8*/ 	.short	0x0100
        /*03fa*/ 	.byte	0x06
	.zero		1


	//   ....[47]....
        /*03fc*/ 	.word	0x00000c40
        /*0400*/ 	.word	0x000000ff
        /*0404*/ 	.word	0x00000178
        /*0408*/ 	.short	0x0100
        /*040a*/ 	.byte	0x06
	.zero		1


	//   ....[48]....
        /*040c*/ 	.word	0x00000d70
        /*0410*/ 	.word	0x000000ff
        /*0414*/ 	.word	0x00000180
        /*0418*/ 	.short	0x0100
        /*041a*/ 	.byte	0x04
	.zero		1


	//   ....[49]....
        /*041c*/ 	.word	0x00000d80
        /*0420*/ 	.word	0x000000ff
        /*0424*/ 	.word	0x000001a0
        /*0428*/ 	.short	0x0100
        /*042a*/ 	.byte	0x04
	.zero		1


	//   ....[50]....
        /*042c*/ 	.word	0x00000d90
        /*0430*/ 	.word	0x000000ff
        /*0434*/ 	.word	0x00000188
        /*0438*/ 	.short	0x0100
        /*043a*/ 	.byte	0x04
	.zero		1


	//   ....[51]....
        /*043c*/ 	.word	0x00000da0
        /*0440*/ 	.word	0x000000ff
        /*0444*/ 	.word	0x000001a8
        /*0448*/ 	.short	0x0100
        /*044a*/ 	.byte	0x04
	.zero		1


	//   ....[52]....
        /*044c*/ 	.word	0x00000db0
        /*0450*/ 	.word	0x000000ff
        /*0454*/ 	.word	0x00000190
        /*0458*/ 	.short	0x0100
        /*045a*/ 	.byte	0x04
	.zero		1


	//   ....[53]....
        /*045c*/ 	.word	0x00000dc0
        /*0460*/ 	.word	0x000000ff
        /*0464*/ 	.word	0x000001b0
        /*0468*/ 	.short	0x0100
        /*046a*/ 	.byte	0x04
	.zero		1


	//   ....[54]....
        /*046c*/ 	.word	0x00000dd0
        /*0470*/ 	.word	0x000000ff
        /*0474*/ 	.word	0x00000198
        /*0478*/ 	.short	0x0100
        /*047a*/ 	.byte	0x04
	.zero		1


	//   ....[55]....
        /*047c*/ 	.word	0x00000de0
        /*0480*/ 	.word	0x000000ff
        /*0484*/ 	.word	0x000001b8
        /*0488*/ 	.short	0x0100
        /*048a*/ 	.byte	0x04
	.zero		1


	//   ....[56]....
        /*048c*/ 	.word	0x00000ed0
        /*0490*/ 	.word	0x000000ff
        /*0494*/ 	.word	0x000001c0
        /*0498*/ 	.short	0x0100
        /*049a*/ 	.byte	0x04
	.zero		1


	//   ....[57]....
        /*049c*/ 	.word	0x00000ee0
        /*04a0*/ 	.word	0x000000ff
        /*04a4*/ 	.word	0x000001d0
        /*04a8*/ 	.short	0x0100
        /*04aa*/ 	.byte	0x04
	.zero		1


	//   ....[58]....
        /*04ac*/ 	.word	0x00000ef0
        /*04b0*/ 	.word	0x000000ff
        /*04b4*/ 	.word	0x000001c8
        /*04b8*/ 	.short	0x0100
        /*04ba*/ 	.byte	0x04
	.zero		1


	//   ....[59]....
        /*04bc*/ 	.word	0x00000f00
        /*04c0*/ 	.word	0x000000ff
        /*04c4*/ 	.word	0x000001d8
        /*04c8*/ 	.short	0x0100
        /*04ca*/ 	.byte	0x04
	.zero		1


	//   ....[60]....
        /*04cc*/ 	.word	0x00001a70
        /*04d0*/ 	.word	0x00000000
        /*04d4*/ 	.word	0x000001d0
        /*04d8*/ 	.short	0x010a
        /*04da*/ 	.byte	0xff
	.zero		1


	//   ....[61]....
        /*04dc*/ 	.word	0x00001aa0
        /*04e0*/ 	.word	0x00000000
        /*04e4*/ 	.word	0x000001c0
        /*04e8*/ 	.short	0x0101
        /*04ea*/ 	.byte	0xff
	.zero		1


	//   ....[62]....
        /*04ec*/ 	.word	0x00001b50
        /*04f0*/ 	.word	0x000000ff
        /*04f4*/ 	.word	0x00000088
        /*04f8*/ 	.short	0x010a
        /*04fa*/ 	.byte	0x04
	.zero		1


	//   ....[63]....
        /*04fc*/ 	.word	0x00001bd0
        /*0500*/ 	.word	0x000000ff
        /*0504*/ 	.word	0x00000088
        /*0508*/ 	.short	0x010a
        /*050a*/ 	.byte	0x21
	.zero		1


	//   ....[64]....
        /*050c*/ 	.word	0x00001d60
        /*0510*/ 	.word	0x000000ff
        /*0514*/ 	.word	0x00000088
        /*0518*/ 	.short	0x010a
        /*051a*/ 	.byte	0x06
	.zero		1


	//   ....[65]....
        /*051c*/ 	.word	0x00001e70
        /*0520*/ 	.word	0x000000ff
        /*0524*/ 	.word	0x00000158
        /*0528*/ 	.short	0x0101
        /*052a*/ 	.byte	0x0d
	.zero		1


	//   ....[66]....
        /*052c*/ 	.word	0x00001e90
        /*0530*/ 	.word	0x000000ff
        /*0534*/ 	.word	0x00000088
        /*0538*/ 	.short	0x010a
        /*053a*/ 	.byte	0x04
	.zero		1


	//   ....[67]....
        /*053c*/ 	.word	0x00001f10
        /*0540*/ 	.word	0x000000ff
        /*0544*/ 	.word	0x00000088
        /*0548*/ 	.short	0x010a
        /*054a*/ 	.byte	0x09
	.zero		1


	//   ....[68]....
        /*054c*/ 	.word	0x000020b0
        /*0550*/ 	.word	0x000000ff
        /*0554*/ 	.word	0x00000088
        /*0558*/ 	.short	0x010a
        /*055a*/ 	.byte	0x07
	.zero		1


	//   ....[69]....
        /*055c*/ 	.word	0x000021e0
        /*0560*/ 	.word	0x00000003
        /*0564*/ 	.word	0x00000160
        /*0568*/ 	.short	0x010a
        /*056a*/ 	.byte	0xff
	.zero		1


	//   ....[70]....
        /*056c*/ 	.word	0x00002330
        /*0570*/ 	.word	0x00000000
        /*0574*/ 	.word	0x00000000
        /*0578*/ 	.short	0x0101
        /*057a*/ 	.byte	0xff
	.zero		1


	//   ....[71]....
        /*057c*/ 	.word	0x000028f0
        /*0580*/ 	.word	0x000000ff
        /*0584*/ 	.word	0x00000000
        /*0588*/ 	.short	0x010a
        /*058a*/ 	.byte	0x04
	.zero		1


	//   ....[72]....
        /*058c*/ 	.word	0x00002980
        /*0590*/ 	.word	0x000000ff
        /*0594*/ 	.word	0x00000000
        /*0598*/ 	.short	0x010a
        /*059a*/ 	.byte	0x05
	.zero		1


	//   ....[73]....
        /*059c*/ 	.word	0x00002a10
        /*05a0*/ 	.word	0x000000ff
        /*05a4*/ 	.word	0x00000000
        /*05a8*/ 	.short	0x010a
        /*05aa*/ 	.byte	0x05
	.zero		1


	//   ....[74]....
        /*05ac*/ 	.word	0x00002aa0
        /*05b0*/ 	.word	0x000000ff
        /*05b4*/ 	.word	0x00000000
        /*05b8*/ 	.short	0x010a
        /*05ba*/ 	.byte	0x05
	.zero		1


	//   ....[75]....
        /*05bc*/ 	.word	0x00002b30
        /*05c0*/ 	.word	0x000000ff
        /*05c4*/ 	.word	0x00000000
        /*05c8*/ 	.short	0x010a
        /*05ca*/ 	.byte	0x05
	.zero		1


	//   ....[76]....
        /*05cc*/ 	.word	0x00002bc0
        /*05d0*/ 	.word	0x000000ff
        /*05d4*/ 	.word	0x00000000
        /*05d8*/ 	.short	0x010a
        /*05da*/ 	.byte	0x05
	.zero		1


	//   ....[77]....
        /*05dc*/ 	.word	0x00002c50
        /*05e0*/ 	.word	0x000000ff
        /*05e4*/ 	.word	0x00000000
        /*05e8*/ 	.short	0x010a
        /*05ea*/ 	.byte	0x05
	.zero		1


	//   ....[78]....
        /*05ec*/ 	.word	0x00002ce0
        /*05f0*/ 	.word	0x000000ff
        /*05f4*/ 	.word	0x00000000
        /*05f8*/ 	.short	0x010a
        /*05fa*/ 	.byte	0x05
	.zero		1


	//   ....[79]....
        /*05fc*/ 	.word	0x00002d70
        /*0600*/ 	.word	0x000000ff
        /*0604*/ 	.word	0x00000000
        /*0608*/ 	.short	0x010a
        /*060a*/ 	.byte	0x05
	.zero		1


	//   ....[80]....
        /*060c*/ 	.word	0x00002e00
        /*0610*/ 	.word	0x000000ff
        /*0614*/ 	.word	0x00000000
        /*0618*/ 	.short	0x010a
        /*061a*/ 	.byte	0x05
	.zero		1


	//   ....[81]....
        /*061c*/ 	.word	0x00002e90
        /*0620*/ 	.word	0x000000ff
        /*0624*/ 	.word	0x00000000
        /*0628*/ 	.short	0x010a
        /*062a*/ 	.byte	0x05
	.zero		1


	//   ....[82]....
        /*062c*/ 	.word	0x00002f20
        /*0630*/ 	.word	0x000000ff
        /*0634*/ 	.word	0x00000000
        /*0638*/ 	.short	0x010a
        /*063a*/ 	.byte	0x05
	.zero		1


	//   ....[83]....
        /*063c*/ 	.word	0x00002fb0
        /*0640*/ 	.word	0x000000ff
        /*0644*/ 	.word	0x00000000
        /*0648*/ 	.short	0x010a
        /*064a*/ 	.byte	0x05
	.zero		1


	//   ....[84]....
        /*064c*/ 	.word	0x00003040
        /*0650*/ 	.word	0x000000ff
        /*0654*/ 	.word	0x00000000
        /*0658*/ 	.short	0x010a
        /*065a*/ 	.byte	0x05
	.zero		1


	//   ....[85]....
        /*065c*/ 	.word	0x000030d0
        /*0660*/ 	.word	0x000000ff
        /*0664*/ 	.word	0x00000000
        /*0668*/ 	.short	0x010a
        /*066a*/ 	.byte	0x05
	.zero		1


	//   ....[86]....
        /*066c*/ 	.word	0x00003160
        /*0670*/ 	.word	0x000000ff
        /*0674*/ 	.word	0x00000000
        /*0678*/ 	.short	0x010a
        /*067a*/ 	.byte	0x05
	.zero		1


	//   ....[87]....
        /*067c*/ 	.word	0x00003200
        /*0680*/ 	.word	0x00000000
        /*0684*/ 	.word	0x00000000
        /*0688*/ 	.short	0x010a
        /*068a*/ 	.byte	0xff
	.zero		1


	//   ....[88]....
        /*068c*/ 	.word	0x00003340
        /*0690*/ 	.word	0x00000002
        /*0694*/ 	.word	0x000001c0
        /*0698*/ 	.short	0x010a
        /*069a*/ 	.byte	0xff
	.zero		1


	//   ....[89]....
        /*069c*/ 	.word	0x000033b0
        /*06a0*/ 	.word	0x00000002
        /*06a4*/ 	.word	0x00000000
        /*06a8*/ 	.short	0x0101
        /*06aa*/ 	.byte	0xff
	.zero		1


	//   ....[90]....
        /*06ac*/ 	.word	0x000033d0
        /*06b0*/ 	.word	0x000000ff
        /*06b4*/ 	.word	0x00000170
        /*06b8*/ 	.short	0x010a
        /*06ba*/ 	.byte	0x04
	.zero		1


	//   ....[91]....
        /*06bc*/ 	.word	0x000034f0
        /*06c0*/ 	.word	0x00000002
        /*06c4*/ 	.word	0x00000160
        /*06c8*/ 	.short	0x010a
        /*06ca*/ 	.byte	0xff
	.zero		1


	//   ....[92]....
        /*06cc*/ 	.word	0x000035f0
        /*06d0*/ 	.word	0x00000002
        /*06d4*/ 	.word	0x00000000
        /*06d8*/ 	.short	0x0101
        /*06da*/ 	.byte	0xff
	.zero		1


	//   ....[93]....
        /*06dc*/ 	.word	0x00003680
        /*06e0*/ 	.word	0x000000ff
        /*06e4*/ 	.word	0x00000170
        /*06e8*/ 	.short	0x0106
        /*06ea*/ 	.byte	0x04
	.zero		1


	//   ....[94]....
        /*06ec*/ 	.word	0x000036a0
        /*06f0*/ 	.word	0x000000ff
        /*06f4*/ 	.word	0x00000170
        /*06f8*/ 	.short	0x010a
        /*06fa*/ 	.byte	0x04
	.zero		1


	//   ....[95]....
        /*06fc*/ 	.word	0x00003730
        /*0700*/ 	.word	0x000000ff
        /*0704*/ 	.word	0x00000170
        /*0708*/ 	.short	0x0106
        /*070a*/ 	.byte	0x07
	.zero		1


	//   ....[96]....
        /*070c*/ 	.word	0x00003770
        /*0710*/ 	.word	0x00000000
        /*0714*/ 	.word	0x00000170
        /*0718*/ 	.short	0x010a
        /*071a*/ 	.byte	0xff
	.zero		1


	//   ....[97]....
        /*071c*/ 	.word	0x00003c90
        /*0720*/ 	.word	0x00000000
        /*0724*/ 	.word	0x00000160
        /*0728*/ 	.short	0x010a
        /*072a*/ 	.byte	0xff
	.zero		1


	//   ....[98]....
        /*072c*/ 	.word	0x00003d90
        /*0730*/ 	.word	0x00000003
        /*0734*/ 	.word	0x00000000
        /*0738*/ 	.short	0x0101
        /*073a*/ 	.byte	0xff
	.zero		1


	//   ....[99]....
        /*073c*/ 	.word	0x00003da0
        /*0740*/ 	.word	0x000000ff
        /*0744*/ 	.word	0x00000000
        /*0748*/ 	.short	0x010a
        /*074a*/ 	.byte	0x04
	.zero		1


	//   ....[100]....
        /*074c*/ 	.word	0x00003e20
        /*0750*/ 	.word	0x000000ff
        /*0754*/ 	.word	0x000001a0
        /*0758*/ 	.short	0x010a
        /*075a*/ 	.byte	0x17
	.zero		1


	//   ....[101]....
        /*075c*/ 	.word	0x00003f00
        /*0760*/ 	.word	0x000000ff
        /*0764*/ 	.word	0x00000000
        /*0768*/ 	.short	0x010a
        /*076a*/ 	.byte	0x05
	.zero		1


	//   ....[102]....
        /*076c*/ 	.word	0x00004040
        /*0770*/ 	.word	0x000000ff
        /*0774*/ 	.word	0x00000000
        /*0778*/ 	.short	0x010a
        /*077a*/ 	.byte	0x04
	.zero		1


	//   ....[103]....
        /*077c*/ 	.word	0x00004230
        /*0780*/ 	.word	0x000000ff
        /*0784*/ 	.word	0x00000000
        /*0788*/ 	.short	0x010a
        /*078a*/ 	.byte	0x04
	.zero		1


	//   ....[104]....
        /*078c*/ 	.word	0x000042c0
        /*0790*/ 	.word	0x000000ff
        /*0794*/ 	.word	0x00000000
        /*0798*/ 	.short	0x010a
        /*079a*/ 	.byte	0x05
	.zero		1


	//   ....[105]....
        /*079c*/ 	.word	0x00004350
        /*07a0*/ 	.word	0x000000ff
        /*07a4*/ 	.word	0x00000000
        /*07a8*/ 	.short	0x010a
        /*07aa*/ 	.byte	0x05
	.zero		1


	//   ....[106]....
        /*07ac*/ 	.word	0x000043e0
        /*07b0*/ 	.word	0x000000ff
        /*07b4*/ 	.word	0x00000000
        /*07b8*/ 	.short	0x010a
        /*07ba*/ 	.byte	0x04
	.zero		1


	//   ....[107]....
        /*07bc*/ 	.word	0x00004940
        /*07c0*/ 	.word	0x00000008
        /*07c4*/ 	.word	0x00000160
        /*07c8*/ 	.short	0x010a
        /*07ca*/ 	.byte	0xff
	.zero		1


	//   ....[108]....
        /*07cc*/ 	.word	0x00004ab0
        /*07d0*/ 	.word	0x00000000
        /*07d4*/ 	.word	0x00000000
        /*07d8*/ 	.short	0x0101
        /*07da*/ 	.byte	0xff
	.zero		1


	//   ....[109]....
        /*07dc*/ 	.word	0x00004f90
        /*07e0*/ 	.word	0x000000ff
        /*07e4*/ 	.word	0x00000158
        /*07e8*/ 	.short	0x010a
        /*07ea*/ 	.byte	0x15
	.zero		1


	//   ....[110]....
        /*07ec*/ 	.word	0x00005120
        /*07f0*/ 	.word	0x000000ff
        /*07f4*/ 	.word	0x00000130
        /*07f8*/ 	.short	0x010a
        /*07fa*/ 	.byte	0x15
	.zero		1


	//   ....[111]....
        /*07fc*/ 	.word	0x00005270
        /*0800*/ 	.word	0x000000ff
        /*0804*/ 	.word	0x00000110
        /*0808*/ 	.short	0x010b
        /*080a*/ 	.byte	0x15
	.zero		1


	//   ....[112]....
        /*080c*/ 	.word	0x00005280
        /*0810*/ 	.word	0x000000ff
        /*0814*/ 	.word	0x00000000
        /*0818*/ 	.short	0x0101
        /*081a*/ 	.byte	0x32
	.zero		1


	//   ....[113]....
        /*081c*/ 	.word	0x00005290
        /*0820*/ 	.word	0x000000ff
        /*0824*/ 	.word	0x00000138
        /*0828*/ 	.short	0x010a
        /*082a*/ 	.byte	0x15
	.zero		1


	//   ....[114]....
        /*082c*/ 	.word	0x000053e0
        /*0830*/ 	.word	0x000000ff
        /*0834*/ 	.word	0x00000118
        /*0838*/ 	.short	0x010b
        /*083a*/ 	.byte	0x15
	.zero		1


	//   ....[115]....
        /*083c*/ 	.word	0x000053f0
        /*0840*/ 	.word	0x000000ff
        /*0844*/ 	.word	0x00000000
        /*0848*/ 	.short	0x0101
        /*084a*/ 	.byte	0x31
	.zero		1


	//   ....[116]....
        /*084c*/ 	.word	0x00005400
        /*0850*/ 	.word	0x000000ff
        /*0854*/ 	.word	0x00000140
        /*0858*/ 	.short	0x010a
        /*085a*/ 	.byte	0x15
	.zero		1


	//   ....[117]....
        /*085c*/ 	.word	0x00005560
        /*0860*/ 	.word	0x000000ff
        /*0864*/ 	.word	0x00000120
        /*0868*/ 	.short	0x010b
        /*086a*/ 	.byte	0x15
	.zero		1


	//   ....[118]....
        /*086c*/ 	.word	0x00005570
        /*0870*/ 	.word	0x000000ff
        /*0874*/ 	.word	0x00000000
        /*0878*/ 	.short	0x0101
        /*087a*/ 	.byte	0x30
	.zero		1


	//   ....[119]....
        /*087c*/ 	.word	0x00005580
        /*0880*/ 	.word	0x000000ff
        /*0884*/ 	.word	0x00000148
        /*0888*/ 	.short	0x010a
        /*088a*/ 	.byte	0x15
	.zero		1


	//   ....[120]....
        /*088c*/ 	.word	0x00005780
        /*0890*/ 	.word	0x000000ff
        /*0894*/ 	.word	0x00000128
        /*0898*/ 	.short	0x010b
        /*089a*/ 	.byte	0x15
	.zero		1


	//   ....[121]....
        /*089c*/ 	.word	0x00005790
        /*08a0*/ 	.word	0x000000ff
        /*08a4*/ 	.word	0x00000000
        /*08a8*/ 	.short	0x0101
        /*08aa*/ 	.byte	0x2b
	.zero		1


	//   ....[122]....
        /*08ac*/ 	.word	0x000057c0
        /*08b0*/ 	.word	0x000000ff
        /*08b4*/ 	.word	0x00000130
        /*08b8*/ 	.short	0x010a
        /*08ba*/ 	.byte	0x15
	.zero		1


	//   ....[123]....
        /*08bc*/ 	.word	0x000057e0
        /*08c0*/ 	.word	0x000000ff
        /*08c4*/ 	.word	0x00000138
        /*08c8*/ 	.short	0x010a
        /*08ca*/ 	.byte	0x15
	.zero		1


	//   ....[124]....
        /*08cc*/ 	.word	0x00005800
        /*08d0*/ 	.word	0x000000ff
        /*08d4*/ 	.word	0x00000140
        /*08d8*/ 	.short	0x010a
        /*08da*/ 	.byte	0x15
	.zero		1


	//   ....[125]....
        /*08dc*/ 	.word	0x00005840
        /*08e0*/ 	.word	0x00000000
        /*08e4*/ 	.word	0x00000148
        /*08e8*/ 	.short	0x010a
        /*08ea*/ 	.byte	0xff
	.zero		1


	//   ....[126]....
        /*08ec*/ 	.word	0x00005b80
        /*08f0*/ 	.word	0x00000003
        /*08f4*/ 	.word	0x00000160
        /*08f8*/ 	.short	0x010a
        /*08fa*/ 	.byte	0xff
	.zero		1


	//   ....[127]....
        /*08fc*/ 	.word	0x00005d00
        /*0900*/ 	.word	0x00000000
        /*0904*/ 	.word	0x00000000
        /*0908*/ 	.short	0x0101
        /*090a*/ 	.byte	0xff
	.zero		1


	//   ....[128]....
        /*090c*/ 	.word	0x00006820
        /*0910*/ 	.word	0x000000ff
        /*0914*/ 	.word	0x00000110
        /*0918*/ 	.short	0x010a
        /*091a*/ 	.byte	0x2c
	.zero		1


	//   ....[129]....
        /*091c*/ 	.word	0x00006860
        /*0920*/ 	.word	0x0000001a
        /*0924*/ 	.word	0x00000180
        /*0928*/ 	.short	0x010a
        /*092a*/ 	.byte	0xff
	.zero		1


	//   ....[130]....
        /*092c*/ 	.word	0x00006970
        /*0930*/ 	.word	0x000000ff
        /*0934*/ 	.word	0x00000110
        /*0938*/ 	.short	0x010a
        /*093a*/ 	.byte	0x2c
	.zero		1


	//   ....[131]....
        /*093c*/ 	.word	0x00006a50
        /*0940*/ 	.word	0x0000001a
        /*0944*/ 	.word	0x00000180
        /*0948*/ 	.short	0x010a
        /*094a*/ 	.byte	0xff
	.zero		1


	//   ....[132]....
        /*094c*/ 	.word	0x00007180
        /*0950*/ 	.word	0x00000000
        /*0954*/ 	.word	0x00000000
        /*0958*/ 	.short	0x0101
        /*095a*/ 	.byte	0xff
	.zero		1


	//   ....[133]....
        /*095c*/ 	.word	0x00007190
        /*0960*/ 	.word	0x00000004
        /*0964*/ 	.word	0x00000110
        /*0968*/ 	.short	0x010a
        /*096a*/ 	.byte	0xff
	.zero		1


	//   ....[134]....
        /*096c*/ 	.word	0x00007250
        /*0970*/ 	.word	0x00000004
        /*0974*/ 	.word	0x00000110
        /*0978*/ 	.short	0x010a
        /*097a*/ 	.byte	0xff
	.zero		1


	//   ....[135]....
        /*097c*/ 	.word	0x00007a10
        /*0980*/ 	.word	0x00000000
        /*0984*/ 	.word	0x00000000
        /*0988*/ 	.short	0x0101
        /*098a*/ 	.byte	0xff
	.zero		1


	//   ....[136]....
        /*098c*/ 	.word	0x00007a30
        /*0990*/ 	.word	0x00000002
        /*0994*/ 	.word	0x00000110
        /*0998*/ 	.short	0x010a
        /*099a*/ 	.byte	0xff
	.zero		1


	//   ....[137]....
        /*099c*/ 	.word	0x00007ae0
        /*09a0*/ 	.word	0x00000002
        /*09a4*/ 	.word	0x00000110
        /*09a8*/ 	.short	0x010a
        /*09aa*/ 	.byte	0xff
	.zero		1


	//   ....[138]....
        /*09ac*/ 	.word	0x00008290
        /*09b0*/ 	.word	0x00000000
        /*09b4*/ 	.word	0x00000000
        /*09b8*/ 	.short	0x0101
        /*09ba*/ 	.byte	0xff
	.zero		1


	//   ....[139]....
        /*09bc*/ 	.word	0x000082b0
        /*09c0*/ 	.word	0x00000003
        /*09c4*/ 	.word	0x00000110
        /*09c8*/ 	.short	0x010a
        /*09ca*/ 	.byte	0xff
	.zero		1


	//   ....[140]....
        /*09cc*/ 	.word	0x00008360
        /*09d0*/ 	.word	0x00000003
        /*09d4*/ 	.word	0x00000110
        /*09d8*/ 	.short	0x010a
        /*09da*/ 	.byte	0xff
	.zero		1


	//   ....[141]....
        /*09dc*/ 	.word	0x00008770
        /*09e0*/ 	.word	0x000000ff
        /*09e4*/ 	.word	0x00000000
        /*09e8*/ 	.short	0x0101
        /*09ea*/ 	.byte	0x04
	.zero		1


	//   ....[142]....
        /*09ec*/ 	.word	0x00008b80
        /*09f0*/ 	.word	0x00000000
        /*09f4*/ 	.word	0x00000000
        /*09f8*/ 	.short	0x0101
        /*09fa*/ 	.byte	0xff
	.zero		1


	//   ....[143]....
        /*09fc*/ 	.word	0x00008e30
        /*0a00*/ 	.word	0x000000ff
        /*0a04*/ 	.word	0x00000000
        /*0a08*/ 	.short	0x0101
        /*0a0a*/ 	.byte	0x04
	.zero		1


	//   ....[144]....
        /*0a0c*/ 	.word	0x00008e50
        /*0a10*/ 	.word	0x00000000
        /*0a14*/ 	.word	0x000001d0
        /*0a18*/ 	.short	0x010a
        /*0a1a*/ 	.byte	0xff
	.zero		1


	//   ....[145]....
        /*0a1c*/ 	.word	0x00008eb0
        /*0a20*/ 	.word	0x00000000
        /*0a24*/ 	.word	0x00000088
        /*0a28*/ 	.short	0x010a
        /*0a2a*/ 	.byte	0xff
	.zero		1


	//   ....[146]....
        /*0a2c*/ 	.word	0x00008f10
        /*0a30*/ 	.word	0x00000000
        /*0a34*/ 	.word	0x00000088
        /*0a38*/ 	.short	0x010a
        /*0a3a*/ 	.byte	0xff
	.zero		1


	//   ....[147]....
        /*0a3c*/ 	.word	0x00008f60
        /*0a40*/ 	.word	0x00000003
        /*0a44*/ 	.word	0x00000160
        /*0a48*/ 	.short	0x010a
        /*0a4a*/ 	.byte	0xff
	.zero		1


	//   ....[148]....
        /*0a4c*/ 	.word	0x00008fc0
        /*0a50*/ 	.word	0x00000000
        /*0a54*/ 	.word	0x00000000
        /*0a58*/ 	.short	0x010a
        /*0a5a*/ 	.byte	0xff
	.zero		1


	//   ....[149]....
        /*0a5c*/ 	.word	0x00009020
        /*0a60*/ 	.word	0x00000000
        /*0a64*/ 	.word	0x00000000
        /*0a68*/ 	.short	0x010a
        /*0a6a*/ 	.byte	0xff
	.zero		1


	//   ....[150]....
        /*0a6c*/ 	.word	0x00009080
        /*0a70*/ 	.word	0x00000000
        /*0a74*/ 	.word	0x00000000
        /*0a78*/ 	.short	0x010a
        /*0a7a*/ 	.byte	0xff
	.zero		1


	//   ....[151]....
        /*0a7c*/ 	.word	0x000090e0
        /*0a80*/ 	.word	0x00000000
        /*0a84*/ 	.word	0x00000000
        /*0a88*/ 	.short	0x010a
        /*0a8a*/ 	.byte	0xff
	.zero		1


	//   ....[152]....
        /*0a8c*/ 	.word	0x00009140
        /*0a90*/ 	.word	0x00000000
        /*0a94*/ 	.word	0x00000000
        /*0a98*/ 	.short	0x010a
        /*0a9a*/ 	.byte	0xff
	.zero		1


	//   ....[153]....
        /*0a9c*/ 	.word	0x000091a0
        /*0aa0*/ 	.word	0x00000000
        /*0aa4*/ 	.word	0x00000000
        /*0aa8*/ 	.short	0x010a
        /*0aaa*/ 	.byte	0xff
	.zero		1


	//   ....[154]....
        /*0aac*/ 	.word	0x00009200
        /*0ab0*/ 	.word	0x00000000
        /*0ab4*/ 	.word	0x00000000
        /*0ab8*/ 	.short	0x010a
        /*0aba*/ 	.byte	0xff
	.zero		1


	//   ....[155]....
        /*0abc*/ 	.word	0x00009260
        /*0ac0*/ 	.word	0x00000000
        /*0ac4*/ 	.word	0x00000000
        /*0ac8*/ 	.short	0x010a
        /*0aca*/ 	.byte	0xff
	.zero		1


	//   ....[156]....
        /*0acc*/ 	.word	0x000092c0
        /*0ad0*/ 	.word	0x00000000
        /*0ad4*/ 	.word	0x00000000
        /*0ad8*/ 	.short	0x010a
        /*0ada*/ 	.byte	0xff
	.zero		1


	//   ....[157]....
        /*0adc*/ 	.word	0x00009320
        /*0ae0*/ 	.word	0x00000000
        /*0ae4*/ 	.word	0x00000000
        /*0ae8*/ 	.short	0x010a
        /*0aea*/ 	.byte	0xff
	.zero		1


	//   ....[158]....
        /*0aec*/ 	.word	0x00009380
        /*0af0*/ 	.word	0x00000000
        /*0af4*/ 	.word	0x00000000
        /*0af8*/ 	.short	0x010a
        /*0afa*/ 	.byte	0xff
	.zero		1


	//   ....[159]....
        /*0afc*/ 	.word	0x000093e0
        /*0b00*/ 	.word	0x00000000
        /*0b04*/ 	.word	0x00000000
        /*0b08*/ 	.short	0x010a
        /*0b0a*/ 	.byte	0xff
	.zero		1


	//   ....[160]....
        /*0b0c*/ 	.word	0x00009440
        /*0b10*/ 	.word	0x00000000
        /*0b14*/ 	.word	0x00000000
        /*0b18*/ 	.short	0x010a
        /*0b1a*/ 	.byte	0xff
	.zero		1


	//   ....[161]....
        /*0b1c*/ 	.word	0x000094a0
        /*0b20*/ 	.word	0x00000000
        /*0b24*/ 	.word	0x00000000
        /*0b28*/ 	.short	0x010a
        /*0b2a*/ 	.byte	0xff
	.zero		1


	//   ....[162]....
        /*0b2c*/ 	.word	0x00009500
        /*0b30*/ 	.word	0x00000000
        /*0b34*/ 	.word	0x00000000
        /*0b38*/ 	.short	0x010a
        /*0b3a*/ 	.byte	0xff
	.zero		1


	//   ....[163]....
        /*0b3c*/ 	.word	0x00009560
        /*0b40*/ 	.word	0x00000000
        /*0b44*/ 	.word	0x00000000
        /*0b48*/ 	.short	0x010a
        /*0b4a*/ 	.byte	0xff
	.zero		1


	//   ....[164]....
        /*0b4c*/ 	.word	0x000095b0
        /*0b50*/ 	.word	0x00000002
        /*0b54*/ 	.word	0x000001c0
        /*0b58*/ 	.short	0x010a
        /*0b5a*/ 	.byte	0xff
	.zero		1


	//   ....[165]....
        /*0b5c*/ 	.word	0x00009610
        /*0b60*/ 	.word	0x00000002
        /*0b64*/ 	.word	0x00000170
        /*0b68*/ 	.short	0x010a
        /*0b6a*/ 	.byte	0xff
	.zero		1


	//   ....[166]....
        /*0b6c*/ 	.word	0x00009660
        /*0b70*/ 	.word	0x00000002
        /*0b74*/ 	.word	0x00000160
        /*0b78*/ 	.short	0x010a
        /*0b7a*/ 	.byte	0xff
	.zero		1


	//   ....[167]....
        /*0b7c*/ 	.word	0x000096c0
        /*0b80*/ 	.word	0x00000000
        /*0b84*/ 	.word	0x00000170
        /*0b88*/ 	.short	0x010a
        /*0b8a*/ 	.byte	0xff
	.zero		1


	//   ....[168]....
        /*0b8c*/ 	.word	0x00009710
        /*0b90*/ 	.word	0x00000000
        /*0b94*/ 	.word	0x00000160
        /*0b98*/ 	.short	0x010a
        /*0b9a*/ 	.byte	0xff
	.zero		1


	//   ....[169]....
        /*0b9c*/ 	.word	0x00009770
        /*0ba0*/ 	.word	0x00000002
        /*0ba4*/ 	.word	0x000001a0
        /*0ba8*/ 	.short	0x010a
        /*0baa*/ 	.byte	0xff
	.zero		1


	//   ....[170]....
        /*0bac*/ 	.word	0x000097d0
        /*0bb0*/ 	.word	0x00000000
        /*0bb4*/ 	.word	0x00000000
        /*0bb8*/ 	.short	0x010a
        /*0bba*/ 	.byte	0xff
	.zero		1


	//   ....[171]....
        /*0bbc*/ 	.word	0x00009830
        /*0bc0*/ 	.word	0x00000000
        /*0bc4*/ 	.word	0x00000000
        /*0bc8*/ 	.short	0x010a
        /*0bca*/ 	.byte	0xff
	.zero		1


	//   ....[172]....
        /*0bcc*/ 	.word	0x00009890
        /*0bd0*/ 	.word	0x00000000
        /*0bd4*/ 	.word	0x00000000
        /*0bd8*/ 	.short	0x010a
        /*0bda*/ 	.byte	0xff
	.zero		1


	//   ....[173]....
        /*0bdc*/ 	.word	0x000098f0
        /*0be0*/ 	.word	0x00000000
        /*0be4*/ 	.word	0x00000000
        /*0be8*/ 	.short	0x010a
        /*0bea*/ 	.byte	0xff
	.zero		1


	//   ....[174]....
        /*0bec*/ 	.word	0x00009950
        /*0bf0*/ 	.word	0x00000000
        /*0bf4*/ 	.word	0x00000000
        /*0bf8*/ 	.short	0x010a
        /*0bfa*/ 	.byte	0xff
	.zero		1


	//   ....[175]....
        /*0bfc*/ 	.word	0x000099a0
        /*0c00*/ 	.word	0x00000008
        /*0c04*/ 	.word	0x00000160
        /*0c08*/ 	.short	0x010a
        /*0c0a*/ 	.byte	0xff
	.zero		1


	//   ....[176]....
        /*0c0c*/ 	.word	0x00009a00
        /*0c10*/ 	.word	0x00000000
        /*0c14*/ 	.word	0x00000158
        /*0c18*/ 	.short	0x010a
        /*0c1a*/ 	.byte	0xff
	.zero		1


	//   ....[177]....
        /*0c1c*/ 	.word	0x00009a60
        /*0c20*/ 	.word	0x00000000
        /*0c24*/ 	.word	0x00000130
        /*0c28*/ 	.short	0x010a
        /*0c2a*/ 	.byte	0xff
	.zero		1


	//   ....[178]....
        /*0c2c*/ 	.word	0x00009ac0
        /*0c30*/ 	.word	0x00000000
        /*0c34*/ 	.word	0x00000138
        /*0c38*/ 	.short	0x010a
        /*0c3a*/ 	.byte	0xff
	.zero		1


	//   ....[179]....
        /*0c3c*/ 	.word	0x00009b20
        /*0c40*/ 	.word	0x00000000
        /*0c44*/ 	.word	0x00000140
        /*0c48*/ 	.short	0x010a
        /*0c4a*/ 	.byte	0xff
	.zero		1


	//   ....[180]....
        /*0c4c*/ 	.word	0x00009b80
        /*0c50*/ 	.word	0x00000000
        /*0c54*/ 	.word	0x00000148
        /*0c58*/ 	.short	0x010a
        /*0c5a*/ 	.byte	0xff
	.zero		1


	//   ....[181]....
        /*0c5c*/ 	.word	0x00009be0
        /*0c60*/ 	.word	0x00000000
        /*0c64*/ 	.word	0x00000130
        /*0c68*/ 	.short	0x010a
        /*0c6a*/ 	.byte	0xff
	.zero		1


	//   ....[182]....
        /*0c6c*/ 	.word	0x00009c40
        /*0c70*/ 	.word	0x00000000
        /*0c74*/ 	.word	0x00000138
        /*0c78*/ 	.short	0x010a
        /*0c7a*/ 	.byte	0xff
	.zero		1


	//   ....[183]....
        /*0c7c*/ 	.word	0x00009ca0
        /*0c80*/ 	.word	0x00000000
        /*0c84*/ 	.word	0x00000140
        /*0c88*/ 	.short	0x010a
        /*0c8a*/ 	.byte	0xff
	.zero		1


	//   ....[184]....
        /*0c8c*/ 	.word	0x00009cf0
        /*0c90*/ 	.word	0x00000003
        /*0c94*/ 	.word	0x00000160
        /*0c98*/ 	.short	0x010a
        /*0c9a*/ 	.byte	0xff
	.zero		1


	//   ....[185]....
        /*0c9c*/ 	.word	0x00009d50
        /*0ca0*/ 	.word	0x00000000
        /*0ca4*/ 	.word	0x00000110
        /*0ca8*/ 	.short	0x010a
        /*0caa*/ 	.byte	0xff
	.zero		1


	//   ....[186]....
        /*0cac*/ 	.word	0x00009da0
        /*0cb0*/ 	.word	0x0000001a
        /*0cb4*/ 	.word	0x00000180
        /*0cb8*/ 	.short	0x010a
        /*0cba*/ 	.byte	0xff
	.zero		1


	//   ....[187]....
        /*0cbc*/ 	.word	0x00009df0
        /*0cc0*/ 	.word	0x00000004
        /*0cc4*/ 	.word	0x00000110
        /*0cc8*/ 	.short	0x010a
        /*0cca*/ 	.byte	0xff
	.zero		1


	//   ....[188]....
        /*0ccc*/ 	.word	0x00009e40
        /*0cd0*/ 	.word	0x00000002
        /*0cd4*/ 	.word	0x00000110
        /*0cd8*/ 	.short	0x010a
        /*0cda*/ 	.byte	0xff
	.zero		1


	//   ....[189]....
        /*0cdc*/ 	.word	0x00009e90
        /*0ce0*/ 	.word	0x00000003
        /*0ce4*/ 	.word	0x00000110
        /*0ce8*/ 	.short	0x010a
        /*0cea*/ 	.byte	0xff
	.zero		1


	//----- nvinfo : EIATTR_NUM_MBARRIERS
	.align		4
.L_47:
        /*0cec*/ 	.byte	0x03, 0x38
        /*0cee*/ 	.short	0x003c


	//----- nvinfo : EIATTR_EXIT_INSTR_OFFSETS
	.align		4
        /*0cf0*/ 	.byte	0x04, 0x1c
        /*0cf2*/ 	.short	(.L_49 - .L_48)


	//   ....[0]....
.L_48:
        /*0cf4*/ 	.word	0x00003230


	//   ....[1]....
        /*0cf8*/ 	.word	0x00003740


	//   ....[2]....
        /*0cfc*/ 	.word	0x000037a0


	//   ....[3]....
        /*0d00*/ 	.word	0x00004640


	//   ....[4]....
        /*0d04*/ 	.word	0x00005870


	//   ....[5]....
        /*0d08*/ 	.word	0x000058b0


	//   ....[6]....
        /*0d0c*/ 	.word	0x00008d10


	//   ....[7]....
        /*0d10*/ 	.word	0x00008d90


	//   ....[8]....
        /*0d14*/ 	.word	0x00008dc0


	//   ....[9]....
        /*0d18*/ 	.word	0x00008e40


	//----- nvinfo : EIATTR_MAX_THREADS
	.align		4
.L_49:
        /*0d1c*/ 	.byte	0x04, 0x05
        /*0d1e*/ 	.short	(.L_51 - .L_50)
.L_50:
        /*0d20*/ 	.word	0x00000100
        /*0d24*/ 	.word	0x00000001
        /*0d28*/ 	.word	0x00000001


	//----- nvinfo : EIATTR_CRS_STACK_SIZE
	.align		4
.L_51:
        /*0d2c*/ 	.byte	0x04, 0x1e
        /*0d2e*/ 	.short	(.L_53 - .L_52)
.L_52:
        /*0d30*/ 	.word	0x00000000


	//----- nvinfo : EIATTR_CBANK_PARAM_SIZE
	.align		4
.L_53:
        /*0d34*/ 	.byte	0x03, 0x19
        /*0d36*/ 	.short	0x0800


	//----- nvinfo : EIATTR_PARAM_CBANK
	.align		4
        /*0d38*/ 	.byte	0x04, 0x0a
        /*0d3a*/ 	.short	(.L_55 - .L_54)
	.align		4
.L_54:
        /*0d3c*/ 	.word	index@(.nv.constant0._ZN7cutlass13device_kernelINS_4gemm6kernel13GemmUniversalIN4cute5tupleIJiiiiEEENS1_10collective13CollectiveMmaINS1_35MainloopSm100TmaUmmaWarpSpecializedILi17ELi2ELi4ENS5_IJNS4_1CILi2EEENSA_ILi1EEESC_EEEEENS5_IJNSA_ILi64EEENSA_ILi128EEENSA_ILi32EEEEEENS_10bfloat16_tENS5_IJlSC_lEEESJ_SK_NS4_8TiledMMAINS4_8MMA_AtomIJNS4_20SM100_MMA_F16BF16_SSISJ_SJ_fLi64ELi128ELNS4_4UMMA5MajorE0ELSP_0ELNSO_7ScaleInE0ELSQ_0EEEEEENS4_6LayoutINS5_IJSC_SC_SC_EEENS5_IJNSA_ILi0EEESV_SV_EEEEENS5_IJNS4_10UnderscoreESY_SY_EEEEENS4_13SM90_TMA_LOADENS4_14ComposedLayoutINS4_7SwizzleILi2ELi4ELi3EEENS4_18smem_ptr_flag_bitsILi16EEENST_INS5_IJNSA_ILi8EEESH_EEENS5_IJSH_SC_EEEEEEEvNS4_8identityENS4_23SM90_TMA_LOAD_MULTICASTES1B_vS1C_EENS_8epilogue10collective18CollectiveEpilogueINS1F_23Sm100TmaWarpSpecializedILi4ELi2ELi16ELb1ELb0EEEJSI_NS5_IJNST_ISF_SC_EENST_ISH_SC_EEEEESJ_SK_SJ_SK_NS1F_6fusion15FusionCallbacksIS1J_NS1N_17LinearCombinationISJ_fSJ_fLNS_15FloatRoundStyleE2EEESI_S1M_JEEENS4_5SM1004TMEM4LOAD26SM100_TMEM_LOAD_16dp256b4xES11_S1B_NS4_17SM75_U32x4_LDSM_NENS4_14SM90_TMA_STOREES1B_NS4_17SM90_U32x4_STSM_NENS4_39AutoVectorizingCopyWithAssumedAlignmentILi128EEEEEEvvEEEEvNT_6ParamsE)
        /*0d40*/ 	.short	0x0380
        /*0d42*/ 	.short	0x0800


	//----- nvinfo : EIATTR_SW_WAR
	.align		4
.L_55:
        /*0d44*/ 	.byte	0x04, 0x36
        /*0d46*/ 	.short	(.L_57 - .L_56)
.L_56:
        /*0d48*/ 	.word	0x00000008
.L_57:


//--------------------- .nv.callgraph             --------------------------
	.section	.nv.callgraph,"",@"SHT_CUDA_CALLGRAPH"
	.align	4
	.sectionentsize	8
	.align		4
        /*0000*/ 	.word	0x00000000
	.align		4
        /*0004*/ 	.word	0xffffffff
	.align		4
        /*0008*/ 	.word	index@(_ZN7cutlass13device_kernelINS_4gemm6kernel13GemmUniversalIN4cute5tupleIJiiiiEEENS1_10collective13CollectiveMmaINS1_35MainloopSm100TmaUmmaWarpSpecializedILi17ELi2ELi4ENS5_IJNS4_1CILi2EEENSA_ILi1EEESC_EEEEENS5_IJNSA_ILi64EEENSA_ILi128EEENSA_ILi32EEEEEENS_10bfloat16_tENS5_IJlSC_lEEESJ_SK_NS4_8TiledMMAINS4_8MMA_AtomIJNS4_20SM100_MMA_F16BF16_SSISJ_SJ_fLi64ELi128ELNS4_4UMMA5MajorE0ELSP_0ELNSO_7ScaleInE0ELSQ_0EEEEEENS4_6LayoutINS5_IJSC_SC_SC_EEENS5_IJNSA_ILi0EEESV_SV_EEEEENS5_IJNS4_10UnderscoreESY_SY_EEEEENS4_13SM90_TMA_LOADENS4_14ComposedLayoutINS4_7SwizzleILi2ELi4ELi3EEENS4_18smem_ptr_flag_bitsILi16EEENST_INS5_IJNSA_ILi8EEESH_EEENS5_IJSH_SC_EEEEEEEvNS4_8identityENS4_23SM90_TMA_LOAD_MULTICASTES1B_vS1C_EENS_8epilogue10collective18CollectiveEpilogueINS1F_23Sm100TmaWarpSpecializedILi4ELi2ELi16ELb1ELb0EEEJSI_NS5_IJNST_ISF_SC_EENST_ISH_SC_EEEEESJ_SK_SJ_SK_NS1F_6fusion15FusionCallbacksIS1J_NS1N_17LinearCombinationISJ_fSJ_fLNS_15FloatRoundStyleE2EEESI_S1M_JEEENS4_5SM1004TMEM4LOAD26SM100_TMEM_LOAD_16dp256b4xES11_S1B_NS4_17SM75_U32x4_LDSM_NENS4_14SM90_TMA_STOREES1B_NS4_17SM90_U32x4_STSM_NENS4_39AutoVectorizingCopyWithAssumedAlignmentILi128EEEEEEvvEEEEvNT_6ParamsE)
	.align		4
        /*000c*/ 	.word	index@(__assertfail)
	.align		4
        /*0010*/ 	.word	0x00000000
	.align		4
        /*0014*/ 	.word	0xfffffffe
	.align		4
        /*0018*/ 	.word	0x00000000
	.align		4
        /*001c*/ 	.word	0xfffffffd
	.align		4
        /*0020*/ 	.word	0x00000000
	.align		4
        /*0024*/ 	.word	0xfffffffc


//--------------------- .nv.constant4             --------------------------
	.section	.nv.constant4,"a",@progbits
	.align	8
	.align		8
.nv.constant4:
        /*0000*/ 	.dword	__assertfail
	.align		8
        /*0008*/ 	.dword	__unnamed_1
	.align		8
        /*0010*/ 	.dword	__unnamed_2
	.align		8
        /*0018*/ 	.dword	_ZN39_INTERNAL_b3919908_4_k_cu_864c5bcd_87884cuda3std3__45__cpo5beginE
	.align		8
        /*0020*/ 	.dword	_ZN39_INTERNAL_b3919908_4_k_cu_864c5bcd_87884cuda3std3__45__cpo3endE
	.align		8
        /*0028*/ 	.dword	_ZN39_INTERNAL_b3919908_4_k_cu_864c5bcd_87884cuda3std3__45__cpo6cbeginE
	.align		8
        /*0030*/ 	.dword	_ZN39_INTERNAL_b3919908_4_k_cu_864c5bcd_87884cuda3std3__45__cpo4cendE
	.align		8
        /*0038*/ 	.dword	_ZN39_INTERNAL_b3919908_4_k_cu_864c5bcd_87884cuda3std3__441_GLOBAL__N__b3919908_4_k_cu_864c5bcd_87886ignoreE
	.align		8
        /*0040*/ 	.dword	_ZN39_INTERNAL_b3919908_4_k_cu_864c5bcd_87884cuda3std3__419piecewise_constructE
	.align		8
        /*0048*/ 	.dword	_ZN39_INTERNAL_b3919908_4_k_cu_864c5bcd_87884cuda3std3__48in_placeE
	.align		8
        /*0050*/ 	.dword	_ZN39_INTERNAL_b3919908_4_k_cu_864c5bcd_87884cuda3std6ranges3__45__cpo4swapE
	.align		8
        /*0058*/ 	.dword	_ZN39_INTERNAL_b3919908_4_k_cu_864c5bcd_87884cuda3std6ranges3__45__cpo9iter_moveE
	.align		8
        /*0060*/ 	.dword	_ZN39_INTERNAL_b3919908_4_k_cu_864c5bcd_87884cute7productE
	.align		8
        /*0068*/ 	.dword	_ZN39_INTERNAL_b3919908_4_k_cu_864c5bcd_87884cute1_E
	.align		8
        /*0070*/ 	.dword	$str$25
	.align		8
        /*0078*/ 	.dword	$str$26
	.align		8
        /*0080*/ 	.dword	$str$27
	.align		8
        /*0088*/ 	.dword	$str$28


//--------------------- .text._ZN7cutlass13device_kernelINS_4gemm6kernel13GemmUniversalIN4cute5tupleIJiiiiEEENS1_10collective13CollectiveMmaINS1_35MainloopSm100TmaUmmaWarpSpecializedILi17ELi2ELi4ENS5_IJNS4_1CILi2EEENSA_ILi1EEESC_EEEEENS5_IJNSA_ILi64EEENSA_ILi128EEENSA_ILi32EEEEEENS_10bfloat16_tENS5_IJlSC_lEEESJ_SK_NS4_8TiledMMAINS4_8MMA_AtomIJNS4_20SM100_MMA_F16BF16_SSISJ_SJ_fLi64ELi128ELNS4_4UMMA5MajorE0ELSP_0ELNSO_7ScaleInE0ELSQ_0EEEEEENS4_6LayoutINS5_IJSC_SC_SC_EEENS5_IJNSA_ILi0EEESV_SV_EEEEENS5_IJNS4_10UnderscoreESY_SY_EEEEENS4_13SM90_TMA_LOADENS4_14ComposedLayoutINS4_7SwizzleILi2ELi4ELi3EEENS4_18smem_ptr_flag_bitsILi16EEENST_INS5_IJNSA_ILi8EEESH_EEENS5_IJSH_SC_EEEEEEEvNS4_8identityENS4_23SM90_TMA_LOAD_MULTICASTES1B_vS1C_EENS_8epilogue10collective18CollectiveEpilogueINS1F_23Sm100TmaWarpSpecializedILi4ELi2ELi16ELb1ELb0EEEJSI_NS5_IJNST_ISF_SC_EENST_ISH_SC_EEEEESJ_SK_SJ_SK_NS1F_6fusion15FusionCallbacksIS1J_NS1N_17LinearCombinationISJ_fSJ_fLNS_15FloatRoundStyleE2EEESI_S1M_JEEENS4_5SM1004TMEM4LOAD26SM100_TMEM_LOAD_16dp256b4xES11_S1B_NS4_17SM75_U32x4_LDSM_NENS4_14SM90_TMA_STOREES1B_NS4_17SM90_U32x4_STSM_NENS4_39AutoVectorizingCopyWithAssumedAlignmentILi128EEEEEEvvEEEEvNT_6ParamsE --------------------------
	.section	.text._ZN7cutlass13device_kernelINS_4gemm6kernel13GemmUniversalIN4cute5tupleIJiiiiEEENS1_10collective13CollectiveMmaINS1_35MainloopSm100TmaUmmaWarpSpecializedILi17ELi2ELi4ENS5_IJNS4_1CILi2EEENSA_ILi1EEESC_EEEEENS5_IJNSA_ILi64EEENSA_ILi128EEENSA_ILi32EEEEEENS_10bfloat16_tENS5_IJlSC_lEEESJ_SK_NS4_8TiledMMAINS4_8MMA_AtomIJNS4_20SM100_MMA_F16BF16_SSISJ_SJ_fLi64ELi128ELNS4_4UMMA5MajorE0ELSP_0ELNSO_7ScaleInE0ELSQ_0EEEEEENS4_6LayoutINS5_IJSC_SC_SC_EEENS5_IJNSA_ILi0EEESV_SV_EEEEENS5_IJNS4_10UnderscoreESY_SY_EEEEENS4_13SM90_TMA_LOADENS4_14ComposedLayoutINS4_7SwizzleILi2ELi4ELi3EEENS4_18smem_ptr_flag_bitsILi16EEENST_INS5_IJNSA_ILi8EEESH_EEENS5_IJSH_SC_EEEEEEEvNS4_8identityENS4_23SM90_TMA_LOAD_MULTICASTES1B_vS1C_EENS_8epilogue10collective18CollectiveEpilogueINS1F_23Sm100TmaWarpSpecializedILi4ELi2ELi16ELb1ELb0EEEJSI_NS5_IJNST_ISF_SC_EENST_ISH_SC_EEEEESJ_SK_SJ_SK_NS1F_6fusion15FusionCallbacksIS1J_NS1N_17LinearCombinationISJ_fSJ_fLNS_15FloatRoundStyleE2EEESI_S1M_JEEENS4_5SM1004TMEM4LOAD26SM100_TMEM_LOAD_16dp256b4xES11_S1B_NS4_17SM75_U32x4_LDSM_NENS4_14SM90_TMA_STOREES1B_NS4_17SM90_U32x4_STSM_NENS4_39AutoVectorizingCopyWithAssumedAlignmentILi128EEEEEEvvEEEEvNT_6ParamsE,"ax",@progbits
	.align	128
.text._ZN7cutlass13device_kernelINS_4gemm6kernel13GemmUniversalIN4cute5tupleIJiiiiEEENS1_10collective13CollectiveMmaINS1_35MainloopSm100TmaUmmaWarpSpecializedILi17ELi2ELi4ENS5_IJNS4_1CILi2EEENSA_ILi1EEESC_EEEEENS5_IJNSA_ILi64EEENSA_ILi128EEENSA_ILi32EEEEEENS_10bfloat16_tENS5_IJlSC_lEEESJ_SK_NS4_8TiledMMAINS4_8MMA_AtomIJNS4_20SM100_MMA_F16BF16_SSISJ_SJ_fLi64ELi128ELNS4_4UMMA5MajorE0ELSP_0ELNSO_7ScaleInE0ELSQ_0EEEEEENS4_6LayoutINS5_IJSC_SC_SC_EEENS5_IJNSA_ILi0EEESV_SV_EEEEENS5_IJNS4_10UnderscoreESY_SY_EEEEENS4_13SM90_TMA_LOADENS4_14ComposedLayoutINS4_7SwizzleILi2ELi4ELi3EEENS4_18smem_ptr_flag_bitsILi16EEENST_INS5_IJNSA_ILi8EEESH_EEENS5_IJSH_SC_EEEEEEEvNS4_8identityENS4_23SM90_TMA_LOAD_MULTICASTES1B_vS1C_EENS_8epilogue10collective18CollectiveEpilogueINS1F_23Sm100TmaWarpSpecializedILi4ELi2ELi16ELb1ELb0EEEJSI_NS5_IJNST_ISF_SC_EENST_ISH_SC_EEEEESJ_SK_SJ_SK_NS1F_6fusion15FusionCallbacksIS1J_NS1N_17LinearCombinationISJ_fSJ_fLNS_15FloatRoundStyleE2EEESI_S1M_JEEENS4_5SM1004TMEM4LOAD26SM100_TMEM_LOAD_16dp256b4xES11_S1B_NS4_17SM75_U32x4_LDSM_NENS4_14SM90_TMA_STOREES1B_NS4_17SM90_U32x4_STSM_NENS4_39AutoVectorizingCopyWithAssumedAlignmentILi128EEEEEEvvEEEEvNT_6ParamsE:
        .type           _ZN7cutlass13device_kernelINS_4gemm6kernel13GemmUniversalIN4cute5tupleIJiiiiEEENS1_10collective13CollectiveMmaINS1_35MainloopSm100TmaUmmaWarpSpecializedILi17ELi2ELi4ENS5_IJNS4_1CILi2EEENSA_ILi1EEESC_EEEEENS5_IJNSA_ILi64EEENSA_ILi128EEENSA_ILi32EEEEEENS_10bfloat16_tENS5_IJlSC_lEEESJ_SK_NS4_8TiledMMAINS4_8MMA_AtomIJNS4_20SM100_MMA_F16BF16_SSISJ_SJ_fLi64ELi128ELNS4_4UMMA5MajorE0ELSP_0ELNSO_7ScaleInE0ELSQ_0EEEEEENS4_6LayoutINS5_IJSC_SC_SC_EEENS5_IJNSA_ILi0EEESV_SV_EEEEENS5_IJNS4_10UnderscoreESY_SY_EEEEENS4_13SM90_TMA_LOADENS4_14ComposedLayoutINS4_7SwizzleILi2ELi4ELi3EEENS4_18smem_ptr_flag_bitsILi16EEENST_INS5_IJNSA_ILi8EEESH_EEENS5_IJSH_SC_EEEEEEEvNS4_8identityENS4_23SM90_TMA_LOAD_MULTICASTES1B_vS1C_EENS_8epilogue10collective18CollectiveEpilogueINS1F_23Sm100TmaWarpSpecializedILi4ELi2ELi16ELb1ELb0EEEJSI_NS5_IJNST_ISF_SC_EENST_ISH_SC_EEEEESJ_SK_SJ_SK_NS1F_6fusion15FusionCallbacksIS1J_NS1N_17LinearCombinationISJ_fSJ_fLNS_15FloatRoundStyleE2EEESI_S1M_JEEENS4_5SM1004TMEM4LOAD26SM100_TMEM_LOAD_16dp256b4xES11_S1B_NS4_17SM75_U32x4_LDSM_NENS4_14SM90_TMA_STOREES1B_NS4_17SM90_U32x4_STSM_NENS4_39AutoVectorizingCopyWithAssumedAlignmentILi128EEEEEEvvEEEEvNT_6ParamsE,@function
        .size           _ZN7cutlass13device_kernelINS_4gemm6kernel13GemmUniversalIN4cute5tupleIJiiiiEEENS1_10collective13CollectiveMmaINS1_35MainloopSm100TmaUmmaWarpSpecializedILi17ELi2ELi4ENS5_IJNS4_1CILi2EEENSA_ILi1EEESC_EEEEENS5_IJNSA_ILi64EEENSA_ILi128EEENSA_ILi32EEEEEENS_10bfloat16_tENS5_IJlSC_lEEESJ_SK_NS4_8TiledMMAINS4_8MMA_AtomIJNS4_20SM100_MMA_F16BF16_SSISJ_SJ_fLi64ELi128ELNS4_4UMMA5MajorE0ELSP_0ELNSO_7ScaleInE0ELSQ_0EEEEEENS4_6LayoutINS5_IJSC_SC_SC_EEENS5_IJNSA_ILi0EEESV_SV_EEEEENS5_IJNS4_10UnderscoreESY_SY_EEEEENS4_13SM90_TMA_LOADENS4_14ComposedLayoutINS4_7SwizzleILi2ELi4ELi3EEENS4_18smem_ptr_flag_bitsILi16EEENST_INS5_IJNSA_ILi8EEESH_EEENS5_IJSH_SC_EEEEEEEvNS4_8identityENS4_23SM90_TMA_LOAD_MULTICASTES1B_vS1C_EENS_8epilogue10collective18CollectiveEpilogueINS1F_23Sm100TmaWarpSpecializedILi4ELi2ELi16ELb1ELb0EEEJSI_NS5_IJNST_ISF_SC_EENST_ISH_SC_EEEEESJ_SK_SJ_SK_NS1F_6fusion15FusionCallbacksIS1J_NS1N_17LinearCombinationISJ_fSJ_fLNS_15FloatRoundStyleE2EEESI_S1M_JEEENS4_5SM1004TMEM4LOAD26SM100_TMEM_LOAD_16dp256b4xES11_S1B_NS4_17SM75_U32x4_LDSM_NENS4_14SM90_TMA_STOREES1B_NS4_17SM90_U32x4_STSM_NENS4_39AutoVectorizingCopyWithAssumedAlignmentILi128EEEEEEvvEEEEvNT_6ParamsE,(.L_x_223 - _ZN7cutlass13device_kernelINS_4gemm6kernel13GemmUniversalIN4cute5tupleIJiiiiEEENS1_10collective13CollectiveMmaINS1_35MainloopSm100TmaUmmaWarpSpecializedILi17ELi2ELi4ENS5_IJNS4_1CILi2EEENSA_ILi1EEESC_EEEEENS5_IJNSA_ILi64EEENSA_ILi128EEENSA_ILi32EEEEEENS_10bfloat16_tENS5_IJlSC_lEEESJ_SK_NS4_8TiledMMAINS4_8MMA_AtomIJNS4_20SM100_MMA_F16BF16_SSISJ_SJ_fLi64ELi128ELNS4_4UMMA5MajorE0ELSP_0ELNSO_7ScaleInE0ELSQ_0EEEEEENS4_6LayoutINS5_IJSC_SC_SC_EEENS5_IJNSA_ILi0EEESV_SV_EEEEENS5_IJNS4_10UnderscoreESY_SY_EEEEENS4_13SM90_TMA_LOADENS4_14ComposedLayoutINS4_7SwizzleILi2ELi4ELi3EEENS4_18smem_ptr_flag_bitsILi16EEENST_INS5_IJNSA_ILi8EEESH_EEENS5_IJSH_SC_EEEEEEEvNS4_8identityENS4_23SM90_TMA_LOAD_MULTICASTES1B_vS1C_EENS_8epilogue10collective18CollectiveEpilogueINS1F_23Sm100TmaWarpSpecializedILi4ELi2ELi16ELb1ELb0EEEJSI_NS5_IJNST_ISF_SC_EENST_ISH_SC_EEEEESJ_SK_SJ_SK_NS1F_6fusion15FusionCallbacksIS1J_NS1N_17LinearCombinationISJ_fSJ_fLNS_15FloatRoundStyleE2EEESI_S1M_JEEENS4_5SM1004TMEM4LOAD26SM100_TMEM_LOAD_16dp256b4xES11_S1B_NS4_17SM75_U32x4_LDSM_NENS4_14SM90_TMA_STOREES1B_NS4_17SM90_U32x4_STSM_NENS4_39AutoVectorizingCopyWithAssumedAlignmentILi128EEEEEEvvEEEEvNT_6ParamsE)
        .other          _ZN7cutlass13device_kernelINS_4gemm6kernel13GemmUniversalIN4cute5tupleIJiiiiEEENS1_10collective13CollectiveMmaINS1_35MainloopSm100TmaUmmaWarpSpecializedILi17ELi2ELi4ENS5_IJNS4_1CILi2EEENSA_ILi1EEESC_EEEEENS5_IJNSA_ILi64EEENSA_ILi128EEENSA_ILi32EEEEEENS_10bfloat16_tENS5_IJlSC_lEEESJ_SK_NS4_8TiledMMAINS4_8MMA_AtomIJNS4_20SM100_MMA_F16BF16_SSISJ_SJ_fLi64ELi128ELNS4_4UMMA5MajorE0ELSP_0ELNSO_7ScaleInE0ELSQ_0EEEEEENS4_6LayoutINS5_IJSC_SC_SC_EEENS5_IJNSA_ILi0EEESV_SV_EEEEENS5_IJNS4_10UnderscoreESY_SY_EEEEENS4_13SM90_TMA_LOADENS4_14ComposedLayoutINS4_7SwizzleILi2ELi4ELi3EEENS4_18smem_ptr_flag_bitsILi16EEENST_INS5_IJNSA_ILi8EEESH_EEENS5_IJSH_SC_EEEEEEEvNS4_8identityENS4_23SM90_TMA_LOAD_MULTICASTES1B_vS1C_EENS_8epilogue10collective18CollectiveEpilogueINS1F_23Sm100TmaWarpSpecializedILi4ELi2ELi16ELb1ELb0EEEJSI_NS5_IJNST_ISF_SC_EENST_ISH_SC_EEEEESJ_SK_SJ_SK_NS1F_6fusion15FusionCallbacksIS1J_NS1N_17LinearCombinationISJ_fSJ_fLNS_15FloatRoundStyleE2EEESI_S1M_JEEENS4_5SM1004TMEM4LOAD26SM100_TMEM_LOAD_16dp256b4xES11_S1B_NS4_17SM75_U32x4_LDSM_NENS4_14SM90_TMA_STOREES1B_NS4_17SM90_U32x4_STSM_NENS4_39AutoVectorizingCopyWithAssumedAlignmentILi128EEEEEEvvEEEEvNT_6ParamsE,@"STO_CUDA_ENTRY STV_DEFAULT"
_ZN7cutlass13device_kernelINS_4gemm6kernel13GemmUniversalIN4cute5tupleIJiiiiEEENS1_10collective13CollectiveMmaINS1_35MainloopSm100TmaUmmaWarpSpecializedILi17ELi2ELi4ENS5_IJNS4_1CILi2EEENSA_ILi1EEESC_EEEEENS5_IJNSA_ILi64EEENSA_ILi128EEENSA_ILi32EEEEEENS_10bfloat16_tENS5_IJlSC_lEEESJ_SK_NS4_8TiledMMAINS4_8MMA_AtomIJNS4_20SM100_MMA_F16BF16_SSISJ_SJ_fLi64ELi128ELNS4_4UMMA5MajorE0ELSP_0ELNSO_7ScaleInE0ELSQ_0EEEEEENS4_6LayoutINS5_IJSC_SC_SC_EEENS5_IJNSA_ILi0EEESV_SV_EEEEENS5_IJNS4_10UnderscoreESY_SY_EEEEENS4_13SM90_TMA_LOADENS4_14ComposedLayoutINS4_7SwizzleILi2ELi4ELi3EEENS4_18smem_ptr_flag_bitsILi16EEENST_INS5_IJNSA_ILi8EEESH_EEENS5_IJSH_SC_EEEEEEEvNS4_8identityENS4_23SM90_TMA_LOAD_MULTICASTES1B_vS1C_EENS_8epilogue10collective18CollectiveEpilogueINS1F_23Sm100TmaWarpSpecializedILi4ELi2ELi16ELb1ELb0EEEJSI_NS5_IJNST_ISF_SC_EENST_ISH_SC_EEEEESJ_SK_SJ_SK_NS1F_6fusion15FusionCallbacksIS1J_NS1N_17LinearCombinationISJ_fSJ_fLNS_15FloatRoundStyleE2EEESI_S1M_JEEENS4_5SM1004TMEM4LOAD26SM100_TMEM_LOAD_16dp256b4xES11_S1B_NS4_17SM75_U32x4_LDSM_NENS4_14SM90_TMA_STOREES1B_NS4_17SM90_U32x4_STSM_NENS4_39AutoVectorizingCopyWithAssumedAlignmentILi128EEEEEEvvEEEEvNT_6ParamsE:
[----:B------:R-:W1:Y:S01]  /*0000*/  LDC R1, c[0x0][0x37c] ;  /* 0x0000df00ff017b82 */ /* 0x000e620000000800 */
[----:B------:R-:W2:Y:S01]  /*0010*/  S2R R57, SR_TID.X ;  /* 0x0000000000397919 */ /* 0x000ea20000002100 */
[----:B------:R-:W3:Y:S01]  /*0020*/  LDCU.64 UR8, c[0x0][0x890] ;  /* 0x00011200ff0877ac */ /* 0x000ee20008000a00 */
[----:B------:R-:W-:Y:S02]  /*0030*/  PRMT R45, RZ, 0x7610, R45 ;  /* 0x00007610ff2d7816 */ /* 0x000fe4000000002d */
[----:B------:R-:W-:Y:S01]  /*0040*/  ELECT P3, URZ, PT ;  /* 0x0000000000ff782f */ /* 0x000fe20003860000 */
[----:B---3--:R-:W-:-:S04]  /*0050*/  UISETP.NE.U32.AND UP0, UPT, UR8, URZ, UPT ;  /* 0x000000ff0800728c */ /* 0x008fc8000bf05070 */
[----:B------:R-:W-:Y:S01]  /*0060*/  UISETP.NE.AND.EX UP0, UPT, UR9, URZ, UPT, UP0 ;  /* 0x000000ff0900728c */ /* 0x000fe2000bf05300 */
[----:B--2---:R-:W-:-:S05]  /*0070*/  SHF.R.U32.HI R46, RZ, 0x5, R57 ;  /* 0x00000005ff2e7819 */ /* 0x004fca0000011639 */
[----:B------:R-:W2:Y:S02]  /*0080*/  SHFL.IDX PT, R0, R46, RZ, 0x1f ;  /* 0x00001fff2e007589 */ /* 0x000ea400000e0000 */
[----:B--2---:R-:W-:Y:S01]  /*0090*/  R2UR UR18, R0 ;  /* 0x00000000001272ca */ /* 0x004fe200000e0000 */
[----:B-1----:R-:W-:-:S14]  /*00a0*/  BRA.U UP0, `(.L_x_0) ;  /* 0x0000000100307547 */ /* 0x002fdc000b800000 */
[----:B------:R-:W1:Y:S02]  /*00b0*/  LDCU.64 UR4, c[0x0][0x888] ;  /* 0x00011100ff0477ac */ /* 0x000e640008000a00 */
[----:B-1----:R-:W-:-:S04]  /*00c0*/  UISETP.NE.U32.AND UP0, UPT, UR4, URZ, UPT ;  /* 0x000000ff0400728c */ /* 0x002fc8000bf05070 */
[----:B------:R-:W-:-:S09]  /*00d0*/  UISETP.NE.AND.EX UP0, UPT, UR5, URZ, UPT, UP0 ;  /* 0x000000ff0500728c */ /* 0x000fd2000bf05300 */
[----:B------:R-:W-:Y:S05]  /*00e0*/  BRA.U !UP0, `(.L_x_1) ;  /* 0x0000000108147547 */ /* 0x000fea000b800000 */
[----:B------:R-:W1:Y:S01]  /*00f0*/  LDC.64 R2, c[0x0][0x888] ;  /* 0x00022200ff027b82 */ /* 0x000e620000000a00 */
[----:B------:R-:W1:Y:S02]  /*0100*/  LDCU.64 UR4, c[0x0][0x358] ;  /* 0x00006b00ff0477ac */ /* 0x000e640008000a00 */
[----:B-1----:R1:W5:Y:S01]  /*0110*/  LDG.E R27, desc[UR4][R2.64] ;  /* 0x00000004021b7981 */ /* 0x002362000c1e1900 */
[----:B------:R-:W-:Y:S01]  /*0120*/  HFMA2 R45, -RZ, RZ, 0, 5.9604644775390625e-08 ;  /* 0x00000001ff2d7431 */ /* 0x000fe200000001ff */
[----:B------:R-:W-:Y:S05]  /*0130*/  BRA `(.L_x_0) ;  /* 0x00000000000c7947 */ /* 0x000fea0003800000 */
.L_x_1:
[----:B------:R-:W1:Y:S01]  /*0140*/  LDCU UR4, c[0x0][0x880] ;  /* 0x00011000ff0477ac */ /* 0x000e620008000800 */
[----:B------:R-:W-:Y:S01]  /*0150*/  HFMA2 R45, -RZ, RZ, 0, 5.9604644775390625e-08 ;  /* 0x00000001ff2d7431 */ /* 0x000fe200000001ff */
[----:B-1----:R-:W-:-:S07]  /*0160*/  MOV R27, UR4 ;  /* 0x00000004001b7c02 */ /* 0x002fce0008000f00 */
.L_x_0:
[----:B------:R-:W2:Y:S02]  /*0170*/  LDCU.64 UR4, c[0x0][0x8b0] ;  /* 0x00011600ff0477ac */ /* 0x000ea40008000a00 */
[----:B--2---:R-:W-:-:S04]  /*0180*/  UISETP.NE.U32.AND UP0, UPT, UR4, URZ, UPT ;  /* 0x000000ff0400728c */ /* 0x004fc8000bf05070 */
[----:B------:R-:W-:-:S09]  /*0190*/  UISETP.NE.AND.EX UP0, UPT, UR5, URZ, UPT, UP0 ;  /* 0x000000ff0500728c */ /* 0x000fd2000bf05300 */
[----:B------:R-:W-:Y:S05]  /*01a0*/  BRA.U UP0, `(.L_x_2) ;  /* 0x0000000100287547 */ /* 0x000fea000b800000 */
[----:B------:R-:W2:Y:S02]  /*01b0*/  LDCU.64 UR4, c[0x0][0x8a8] ;  /* 0x00011500ff0477ac */ /* 0x000ea40008000a00 */
[----:B--2---:R-:W-:-:S04]  /*01c0*/  UISETP.NE.U32.AND UP0, UPT, UR4, URZ, UPT ;  /* 0x000000ff0400728c */ /* 0x004fc8000bf05070 */
[----:B------:R-:W-:-:S09]  /*01d0*/  UISETP.NE.AND.EX UP0, UPT, UR5, URZ, UPT, UP0 ;  /* 0x000000ff0500728c */ /* 0x000fd2000bf05300 */
[----:B------:R-:W-:Y:S05]  /*01e0*/  BRA.U !UP0, `(.L_x_3) ;  /* 0x0000000108107547 */ /* 0x000fea000b800000 */
[----:B------:R-:W2:Y:S01]  /*01f0*/  LDC.64 R24, c[0x0][0x8a8] ;  /* 0x00022a00ff187b82 */ /* 0x000ea20000000a00 */
[----:B------:R-:W2:Y:S02]  /*0200*/  LDCU.64 UR4, c[0x0][0x358] ;  /* 0x00006b00ff0477ac */ /* 0x000ea40008000a00 */
[----:B--2---:R2:W5:Y:S01]  /*0210*/  LDG.E R24, desc[UR4][R24.64] ;  /* 0x0000000418187981 */ /* 0x004562000c1e1900 */
[----:B------:R-:W-:Y:S05]  /*0220*/  BRA `(.L_x_2) ;  /* 0x0000000000087947 */ /* 0x000fea0003800000 */
.L_x_3:
[----:B------:R-:W2:Y:S02]  /*0230*/  LDCU UR4, c[0x0][0x8a0] ;  /* 0x00011400ff0477ac */ /* 0x000ea40008000800 */
[----:B--2---:R-:W-:Y:S02]  /*0240*/  MOV R24, UR4 ;  /* 0x0000000400187c02 */ /* 0x004fe40008000f00 */
.L_x_2:
[----:B------:R-:W-:Y:S01]  /*0250*/  IMAD.U32 R0, RZ, RZ, UR18 ;  /* 0x00000012ff007e24 */ /* 0x000fe2000f8e00ff */
[----:B------:R-:W-:Y:S04]  /*0260*/  BSSY.RECONVERGENT B0, `(.L_x_4) ;  /* 0x000000c000007945 */ /* 0x000fe80003800200 */
[C---:B------:R-:W-:Y:S02]  /*0270*/  ISETP.NE.OR P1, PT, R0.reuse, 0x1, !P3 ;  /* 0x000000010000780c */ /* 0x040fe40005f25670 */
[----:B------:R-:W-:-:S11]  /*0280*/  ISETP.NE.OR P0, PT, R0, 0x3, !P3 ;  /* 0x000000030000780c */ /* 0x000fd60005f05670 */
[----:B------:R-:W-:Y:S05]  /*0290*/  @P1 BRA `(.L_x_5) ;  /* 0x0000000000201947 */ /* 0x000fea0003800000 */
[----:B------:R-:W3:Y:S02]  /*02a0*/  LDCU.64 UR4, c[0x0][0x348] ;  /* 0x00006900ff0477ac */ /* 0x000ee40008000a00 */
[----:B---3--:R-:W-:Y:S02]  /*02b0*/  UIADD3 UR6, UP1, UPT, UR4, 0x80, URZ ;  /* 0x0000008004067890 */ /* 0x008fe4000ff3e0ff */
[----:B------:R-:W-:Y:S02]  /*02c0*/  UIADD3 UR4, UP0, UPT, UR4, 0x180, URZ ;  /* 0x0000018004047890 */ /* 0x000fe4000ff1e0ff */
[----:B------:R-:W-:Y:S02]  /*02d0*/  UIADD3.X UR7, UPT, UPT, URZ, UR5, URZ, UP1, !UPT ;  /* 0x00000005ff077290 */ /* 0x000fe40008ffe4ff */
[----:B------:R-:W-:-:S07]  /*02e0*/  UIADD3.X UR5, UPT, UPT, URZ, UR5, URZ, UP0, !UPT ;  /* 0x00000005ff057290 */ /* 0x000fce00087fe4ff */
[----:B------:R3:W-:Y:S02]  /*02f0*/  UTMACCTL.PF [UR6] ;  /* 0x00000000060079b9 */ /* 0x0007e40008040000 */
[----:B------:R3:W-:Y:S02]  /*0300*/  UTMACCTL.PF [UR4] ;  /* 0x00000000040079b9 */ /* 0x0007e40008040000 */
[----:B---3--:R-:W-:Y:S01]  /*0310*/  NOP ;  /* 0x0000000000007918 */ /* 0x008fe20000000000 */
.L_x_5:
[----:B------:R-:W-:Y:S05]  /*0320*/  BSYNC.RECONVERGENT B0 ;  /* 0x0000000000007941 */ /* 0x000fea0003800200 */
.L_x_4:
[----:B------:R-:W-:Y:S04]  /*0330*/  BSSY.RECONVERGENT B0, `(.L_x_6) ;  /* 0x000000a000007945 */ /* 0x000fe80003800200 */
        /* <DEDUP_REMOVED lines=9> */
.L_x_7:
[----:B------:R-:W-:Y:S05]  /*03d0*/  BSYNC.RECONVERGENT B0 ;  /* 0x0000000000007941 */ /* 0x000fea0003800200 */
.L_x_6:
[----:B------:R-:W3:Y:S01]  /*03e0*/  LDCU.64 UR4, c[0x0][0x888] ;  /* 0x00011100ff0477ac */ /* 0x000ee20008000a00 */
[----:B------:R-:W-:Y:S02]  /*03f0*/  UISETP.EQ.U32.AND UP2, UPT, UR8, URZ, UPT ;  /* 0x000000ff0800728c */ /* 0x000fe4000bf42070 */
[----:B------:R-:W-:Y:S02]  /*0400*/  UPLOP3.LUT UP3, UPT, UPT, UPT, UPT, 0x80, 0x8 ;  /* 0x000000000008789c */ /* 0x000fe40003f6f070 */
[----:B---3--:R-:W-:-:S04]  /*0410*/  UISETP.NE.U32.AND UP0, UPT, UR4, URZ, UPT ;  /* 0x000000ff0400728c */ /* 0x008fc8000bf05070 */
[----:B------:R-:W-:-:S04]  /*0420*/  UISETP.NE.AND.EX UP1, UPT, UR5, URZ, UPT, UP0 ;  /* 0x000000ff0500728c */ /* 0x000fc8000bf25300 */
[----:B------:R-:W-:-:S04]  /*0430*/  UISETP.EQ.OR.EX UP4, UPT, UR9, URZ, !UP1, UP2 ;  /* 0x000000ff0900728c */ /* 0x000fc8000cf82720 */
[----:B------:R-:W-:-:S06]  /*0440*/  UP2UR UR4, UPR, URZ, 0x10 ;  /* 0x00000010ff047883 */ /* 0x000fcc0008000000 */
[----:B------:R-:W-:Y:S01]  /*0450*/  MOV R49, UR4 ;  /* 0x0000000400317c02 */ /* 0x000fe20008000f00 */
[----:B------:R-:W-:Y:S06]  /*0460*/  BRA.U !UP4, `(.L_x_8) ;  /* 0x000000010c207547 */ /* 0x000fec000b800000 */
[----:B------:R-:W-:Y:S01]  /*0470*/  UISETP.NE.U32.AND UP2, UPT, UR8, URZ, UPT ;  /* 0x000000ff0800728c */ /* 0x000fe2000bf45070 */
[----:B-----5:R-:W-:Y:S01]  /*0480*/  FSETP.NEU.AND P0, PT, R27, RZ, PT ;  /* 0x000000ff1b00720b */ /* 0x020fe20003f0d000 */
[----:B------:R-:W-:Y:S02]  /*0490*/  USEL UR4, URZ, 0xffffffff, UP1 ;  /* 0xffffffffff047887 */ /* 0x000fe40008800000 */
[----:B------:R-:W-:-:S10]  /*04a0*/  UISETP.NE.AND.EX UP2, UPT, UR9, URZ, UPT, UP2 ;  /* 0x000000ff0900728c */ /* 0x000fd4000bf45320 */
[----:B------:R-:W-:Y:S01]  /*04b0*/  VOTEU.ANY UP0, P0 ;  /* 0x0000000000ff7886 */ /* 0x000fe20000000100 */
[----:B------:R-:W-:-:S04]  /*04c0*/  @!UP2 USEL UR4, URZ, 0xffffffff, UP0 ;  /* 0xffffffffff04a887 */ /* 0x000fc80008000000 */
[----:B------:R-:W-:-:S04]  /*04d0*/  ULOP3.LUT UR4, UR4, 0x1, URZ, 0xc0, !UPT ;  /* 0x0000000104047892 */ /* 0x000fc8000f8ec0ff */
[----:B------:R-:W-:-:S11]  /*04e0*/  UISETP.NE.U32.AND UP3, UPT, UR4, 0x1, UPT ;  /* 0x000000010400788c */ /* 0x000fd6000bf65070 */
.L_x_8:
[----:B-1----:R-:W1:Y:S02]  /*04f0*/  SHFL.IDX PT, R2, R46, RZ, 0x1f ;  /* 0x00001fff2e027589 */ /* 0x002e6400000e0000 */
[----:B-1----:R-:W-:-:S13]  /*0500*/  ISETP.NE.AND P0, PT, R2, RZ, PT ;  /* 0x000000ff0200720c */ /* 0x002fda0003f05270 */
[----:B------:R-:W-:Y:S05]  /*0510*/  @P0 BRA `(.L_x_9) ;  /* 0x0000000000cc0947 */ /* 0x000fea0003800000 */
[----:B------:R-:W-:Y:S01]  /*0520*/  ELECT P0, URZ, PT ;  /* 0x0000000000ff782f */ /* 0x000fe20003800000 */
[----:B------:R-:W-:-:S12]  /*0530*/  BSSY.RECONVERGENT B0, `(.L_x_9) ;  /* 0x0000031000007945 */ /* 0x000fd80003800200 */
[----:B------:R-:W-:Y:S05]  /*0540*/  @!P0 BRA `(.L_x_10) ;  /* 0x0000000000bc8947 */ /* 0x000fea0003800000 */
[----:B------:R-:W1:Y:S01]  /*0550*/  S2UR UR4, SR_CgaCtaId ;  /* 0x00000000000479c3 */ /* 0x000e620000008800 */
[----:B------:R-:W-:Y:S01]  /*0560*/  UMOV UR5, 0x400 ;  /* 0x0000040000057882 */ /* 0x000fe20000000000 */
[----:B------:R-:W-:Y:S01]  /*0570*/  UMOV UR8, 0x1 ;  /* 0x0000000100087882 */ /* 0x000fe20000000000 */
[----:B------:R-:W-:Y:S01]  /*0580*/  UMOV UR6, 0x2 ;  /* 0x0000000200067882 */ /* 0x000fe20000000000 */
[----:B------:R-:W-:-:S04]  /*0590*/  UIADD3 UR8, UPT, UPT, -UR8, 0x100000, URZ ;  /* 0x0010000008087890 */ /* 0x000fc8000fffe1ff */
[----:B------:R-:W-:Y:S02]  /*05a0*/  USHF.L.U32 UR9, UR8, 0xb, URZ ;  /* 0x0000000b08097899 */ /* 0x000fe400080006ff */
[----:B------:R-:W-:Y:S02]  /*05b0*/  USHF.L.U32 UR8, UR8, 0x1, URZ ;  /* 0x0000000108087899 */ /* 0x000fe400080006ff */
[----:B------:R-:W-:-:S04]  /*05c0*/  UIADD3 UR6, UPT, UPT, -UR6, 0x100000, URZ ;  /* 0x0010000006067890 */ /* 0x000fc8000fffe1ff */
[----:B------:R-:W-:Y:S02]  /*05d0*/  USHF.L.U32 UR7, UR6, 0xb, URZ ;  /* 0x0000000b06077899 */ /* 0x000fe400080006ff */
[----:B------:R-:W-:Y:S02]  /*05e0*/  USHF.L.U32 UR6, UR6, 0x1, URZ ;  /* 0x0000000106067899 */ /* 0x000fe400080006ff */
[----:B-1----:R-:W-:Y:S01]  /*05f0*/  ULEA UR4, UR4, UR5, 0x18 ;  /* 0x0000000504047291 */ /* 0x002fe2000f8ec0ff */
[----:B------:R-:W1:Y:S11]  /*0600*/  FENCE.VIEW.ASYNC.S ;  /* 0x00000000000073c6 */ /* 0x000e760000000000 */
[----:B-1----:R1:W3:Y:S01]  /*0610*/  SYNCS.EXCH.64 URZ, [UR4], UR8 ;  /* 0x0000000804ff75b2 */ /* 0x0022e20008000100 */
[----:B------:R1:W4:Y:S01]  /*0620*/  SYNCS.EXCH.64 URZ, [UR4+0x88], UR6 ;  /* 0x0000880604ff75b2 */ /* 0x0003220008000100 */
[----:B------:R1:W1:Y:S01]  /*0630*/  SYNCS.EXCH.64 URZ, [UR4+0x8], UR8 ;  /* 0x0000080804ff75b2 */ /* 0x0002620008000100 */
        /* <DEDUP_REMOVED lines=31> */
[----:B---34-:R-:W-:Y:S01]  /*0830*/  NOP ;  /* 0x0000000000007918 */ /* 0x018fe20000000000 */
.L_x_10:
[----:B-1----:R-:W-:Y:S05]  /*0840*/  BSYNC.RECONVERGENT B0 ;  /* 0x0000000000007941 */ /* 0x002fea0003800200 */
.L_x_9:
[----:B------:R-:W1:Y:S01]  /*0850*/  SHFL.IDX PT, R2, R46, RZ, 0x1f ;  /* 0x00001fff2e027589 */ /* 0x000e6200000e0000 */
[----:B------:R-:W-:Y:S01]  /*0860*/  NOP ;  /* 0x0000000000007918 */ /* 0x000fe20000000000 */
[----:B-1----:R-:W-:-:S13]  /*0870*/  ISETP.NE.AND P0, PT, R2, 0x1, PT ;  /* 0x000000010200780c */ /* 0x002fda0003f05270 */
[----:B------:R-:W-:Y:S05]  /*0880*/  @P0 BRA `(.L_x_11) ;  /* 0x0000000000580947 */ /* 0x000fea0003800000 */
        /* <DEDUP_REMOVED lines=9> */
[----:B------:R-:W-:Y:S01]  /*0920*/  USHF.L.U32 UR6, UR6, 0x1, URZ ;  /* 0x0000000106067899 */ /* 0x000fe200080006ff */
[----:B------:R-:W-:Y:S01]  /*0930*/  ELECT P0, URZ, PT ;  /* 0x0000000000ff782f */ /* 0x000fe20003800000 */
[----:B-1----:R-:W-:Y:S01]  /*0940*/  ULEA UR4, UR4, UR5, 0x18 ;  /* 0x0000000504047291 */ /* 0x002fe2000f8ec0ff */
[----:B------:R-:W1:Y:S11]  /*0950*/  FENCE.VIEW.ASYNC.S ;  /* 0x00000000000073c6 */ /* 0x000e760000000000 */
[----:B-1----:R1:W3:Y:S01]  /*0960*/  SYNCS.EXCH.64 URZ, [UR4+0x110], UR8 ;  /* 0x0001100804ff75b2 */ /* 0x0022e20008000100 */
[----:B------:R1:W4:Y:S01]  /*0970*/  SYNCS.EXCH.64 URZ, [UR4+0x130], UR6 ;  /* 0x0001300604ff75b2 */ /* 0x0003220008000100 */
[----:B------:R1:W1:Y:S01]  /*0980*/  SYNCS.EXCH.64 URZ, [UR4+0x118], UR8 ;  /* 0x0001180804ff75b2 */ /* 0x0002620008000100 */
[----:B------:R1:W1:Y:S01]  /*0990*/  SYNCS.EXCH.64 URZ, [UR4+0x138], UR6 ;  /* 0x0001380604ff75b2 */ /* 0x0002620008000100 */
[----:B------:R1:W1:Y:S01]  /*09a0*/  SYNCS.EXCH.64 URZ, [UR4+0x120], UR8 ;  /* 0x0001200804ff75b2 */ /* 0x0002620008000100 */
[----:B------:R1:W1:Y:S01]  /*09b0*/  SYNCS.EXCH.64 URZ, [UR4+0x140], UR6 ;  /* 0x0001400604ff75b2 */ /* 0x0002620008000100 */
[----:B------:R1:W1:Y:S01]  /*09c0*/  SYNCS.EXCH.64 URZ, [UR4+0x128], UR8 ;  /* 0x0001280804ff75b2 */ /* 0x0002620008000100 */
[----:B------:R1:W1:Y:S01]  /*09d0*/  SYNCS.EXCH.64 URZ, [UR4+0x148], UR6 ;  /* 0x0001480604ff75b2 */ /* 0x0002620008000100 */
[----:B------:R-:W-:Y:S01]  /*09e0*/  NOP ;  /* 0x0000000000007918 */ /* 0x000fe20000000000 */
.L_x_11:
[----:B------:R-:W2:Y:S01]  /*09f0*/  SHFL.IDX PT, R2, R46, RZ, 0x1f ;  /* 0x00001fff2e027589 */ /* 0x000ea200000e0000 */
[----:B------:R-:W-:Y:S01]  /*0a00*/  NOP ;  /* 0x0000000000007918 */ /* 0x000fe20000000000 */
[----:B--2---:R-:W-:-:S13]  /*0a10*/  ISETP.NE.AND P0, PT, R2, 0x3, PT ;  /* 0x000000030200780c */ /* 0x004fda0003f05270 */
[----:B------:R-:W-:Y:S05]  /*0a20*/  @P0 BRA `(.L_x_12) ;  /* 0x0000000000300947 */ /* 0x000fea0003800000 */
[----:B-1----:R-:W1:Y:S01]  /*0a30*/  S2UR UR4, SR_CgaCtaId ;  /* 0x00000000000479c3 */ /* 0x002e620000008800 */
[----:B------:R-:W-:Y:S01]  /*0a40*/  UMOV UR6, 0x400 ;  /* 0x0000040000067882 */ /* 0x000fe20000000000 */
[----:B------:R-:W-:Y:S01]  /*0a50*/  UMOV UR5, 0x20 ;  /* 0x0000002000057882 */ /* 0x000fe20000000000 */
[----:B------:R-:W-:Y:S01]  /*0a60*/  ELECT P0, URZ, PT ;  /* 0x0000000000ff782f */ /* 0x000fe20003800000 */
[----:B-1----:R-:W-:Y:S02]  /*0a70*/  ULEA UR6, UR4, UR6, 0x18 ;  /* 0x0000000604067291 */ /* 0x002fe4000f8ec0ff */
[----:B------:R-:W-:-:S04]  /*0a80*/  UIADD3 UR4, UPT, UPT, -UR5, 0x100000, URZ ;  /* 0x0010000005047890 */ /* 0x000fc8000fffe1ff */
[----:B------:R-:W-:Y:S02]  /*0a90*/  USHF.L.U32 UR5, UR4, 0xb, URZ ;  /* 0x0000000b04057899 */ /* 0x000fe400080006ff */
[----:B------:R-:W-:Y:S01]  /*0aa0*/  USHF.L.U32 UR4, UR4, 0x1, URZ ;  /* 0x0000000104047899 */ /* 0x000fe200080006ff */
[----:B------:R-:W1:Y:S11]  /*0ab0*/  FENCE.VIEW.ASYNC.S ;  /* 0x00000000000073c6 */ /* 0x000e760000000000 */
[----:B-1----:R2:W1:Y:S01]  /*0ac0*/  SYNCS.EXCH.64 URZ, [UR6+0x150], UR4 ;  /* 0x0001500406ff75b2 */ /* 0x0024620008000100 */
[----:B------:R2:W1:Y:S02]  /*0ad0*/  SYNCS.EXCH.64 URZ, [UR6+0x158], UR4 ;  /* 0x0001580406ff75b2 */ /* 0x0004640008000100 */
[----:B--2---:R-:W-:Y:S01]  /*0ae0*/  NOP ;  /* 0x0000000000007918 */ /* 0x004fe20000000000 */
.L_x_12:
[----:B------:R-:W2:Y:S01]  /*0af0*/  SHFL.IDX PT, R2, R46, RZ, 0x1f ;  /* 0x00001fff2e027589 */ /* 0x000ea200000e0000 */
[----:B------:R-:W-:Y:S01]  /*0b00*/  NOP ;  /* 0x0000000000007918 */ /* 0x000fe20000000000 */
[----:B--2---:R-:W-:-:S13]  /*0b10*/  ISETP.NE.AND P0, PT, R2, 0x4, PT ;  /* 0x000000040200780c */ /* 0x004fda0003f05270 */
[----:B------:R-:W-:Y:S05]  /*0b20*/  @P0 BRA `(.L_x_13) ;  /* 0x00000000004c0947 */ /* 0x000fea0003800000 */
[----:B-1----:R-:W1:Y:S01]  /*0b30*/  S2UR UR6, SR_CgaCtaId ;  /* 0x00000000000679c3 */ /* 0x002e620000008800 */
[----:B------:R-:W-:Y:S01]  /*0b40*/  UMOV UR4, 0x1e0 ;  /* 0x000001e000047882 */ /* 0x000fe20000000000 */
[----:B------:R-:W-:Y:S01]  /*0b50*/  UMOV UR5, 0x400 ;  /* 0x0000040000057882 */ /* 0x000fe20000000000 */
[----:B------:R-:W-:Y:S01]  /*0b60*/  USEL UR4, UR4, 0x1a0, UP3 ;  /* 0x000001a004047887 */ /* 0x000fe20009800000 */
[----:B------:R-:W-:Y:S01]  /*0b70*/  UMOV UR8, 0x1 ;  /* 0x0000000100087882 */ /* 0x000fe20000000000 */
[----:B------:R-:W-:Y:S01]  /*0b80*/  ELECT P0, URZ, PT ;  /* 0x0000000000ff782f */ /* 0x000fe20003800000 */
[----:B------:R-:W-:-:S04]  /*0b90*/  UIADD3 UR8, UPT, UPT, -UR8, 0x100000, URZ ;  /* 0x0010000008087890 */ /* 0x000fc8000fffe1ff */
[----:B------:R-:W-:Y:S02]  /*0ba0*/  USHF.L.U32 UR9, UR8, 0xb, URZ ;  /* 0x0000000b08097899 */ /* 0x000fe400080006ff */
[----:B------:R-:W-:Y:S02]  /*0bb0*/  USHF.L.U32 UR8, UR8, 0x1, URZ ;  /* 0x0000000108087899 */ /* 0x000fe400080006ff */
[----:B-1----:R-:W-:Y:S02]  /*0bc0*/  ULEA UR6, UR6, UR5, 0x18 ;  /* 0x0000000506067291 */ /* 0x002fe4000f8ec0ff */
[----:B------:R-:W-:-:S04]  /*0bd0*/  UIADD3 UR4, UPT, UPT, -UR4, 0x100000, URZ ;  /* 0x0010000004047890 */ /* 0x000fc8000fffe1ff */
[----:B------:R-:W-:Y:S02]  /*0be0*/  USHF.L.U32 UR5, UR4, 0xb, URZ ;  /* 0x0000000b04057899 */ /* 0x000fe400080006ff */
[----:B------:R-:W-:Y:S01]  /*0bf0*/  USHF.L.U32 UR4, UR4, 0x1, URZ ;  /* 0x0000000104047899 */ /* 0x000fe200080006ff */
[----:B------:R-:W1:Y:S03]  /*0c00*/  FENCE.VIEW.ASYNC.S ;  /* 0x00000000000073c6 */ /* 0x000e660000000000 */
[----:B-1----:R2:W1:Y:S08]  /*0c10*/  SYNCS.EXCH.64 URZ, [UR6+0x160], UR8 ;  /* 0x0001600806ff75b2 */ /* 0x0024700008000100 */
[----:B------:R2:W1:Y:S01]  /*0c20*/  SYNCS.EXCH.64 URZ, [UR6+0x170], UR4 ;  /* 0x0001700406ff75b2 */ /* 0x0004620008000100 */
[----:B------:R2:W1:Y:S01]  /*0c30*/  SYNCS.EXCH.64 URZ, [UR6+0x168], UR8 ;  /* 0x0001680806ff75b2 */ /* 0x0004620008000100 */
[----:B------:R2:W1:Y:S02]  /*0c40*/  SYNCS.EXCH.64 URZ, [UR6+0x178], UR4 ;  /* 0x0001780406ff75b2 */ /* 0x0004640008000100 */
[----:B--2---:R-:W-:Y:S01]  /*0c50*/  NOP ;  /* 0x0000000000007918 */ /* 0x004fe20000000000 */
.L_x_13:
[----:B------:R-:W2:Y:S01]  /*0c60*/  SHFL.IDX PT, R2, R46, RZ, 0x1f ;  /* 0x00001fff2e027589 */ /* 0x000ea200000e0000 */
[----:B------:R-:W-:Y:S01]  /*0c70*/  NOP ;  /* 0x0000000000007918 */ /* 0x000fe20000000000 */
[----:B--2---:R-:W-:-:S13]  /*0c80*/  ISETP.NE.AND P0, PT, R2, 0x5, PT ;  /* 0x000000050200780c */ /* 0x004fda0003f05270 */
[----:B------:R-:W-:Y:S05]  /*0c90*/  @P0 BRA `(.L_x_14) ;  /* 0x0000000000580947 */ /* 0x000fea0003800000 */
[----:B-1----:R-:W1:Y:S01]  /*0ca0*/  S2UR UR4, SR_CgaCtaId ;  /* 0x00000000000479c3 */ /* 0x002e620000008800 */
        /* <DEDUP_REMOVED lines=12> */
[----:B-1----:R2:W1:Y:S01]  /*0d70*/  SYNCS.EXCH.64 URZ, [UR4+0x180], UR8 ;  /* 0x0001800804ff75b2 */ /* 0x0024620008000100 */
[----:B------:R2:W1:Y:S01]  /*0d80*/  SYNCS.EXCH.64 URZ, [UR4+0x1a0], UR6 ;  /* 0x0001a00604ff75b2 */ /* 0x0004620008000100 */
[----:B------:R2:W1:Y:S01]  /*0d90*/  SYNCS.EXCH.64 URZ, [UR4+0x188], UR8 ;  /* 0x0001880804ff75b2 */ /* 0x0004620008000100 */
[----:B------:R2:W1:Y:S01]  /*0da0*/  SYNCS.EXCH.64 URZ, [UR4+0x1a8], UR6 ;  /* 0x0001a80604ff75b2 */ /* 0x0004620008000100 */
[----:B------:R2:W1:Y:S01]  /*0db0*/  SYNCS.EXCH.64 URZ, [UR4+0x190], UR8 ;  /* 0x0001900804ff75b2 */ /* 0x0004620008000100 */
[----:B------:R2:W1:Y:S01]  /*0dc0*/  SYNCS.EXCH.64 URZ, [UR4+0x1b0], UR6 ;  /* 0x0001b00604ff75b2 */ /* 0x0004620008000100 */
[----:B------:R2:W1:Y:S01]  /*0dd0*/  SYNCS.EXCH.64 URZ, [UR4+0x198], UR8 ;  /* 0x0001980804ff75b2 */ /* 0x0004620008000100 */
[----:B------:R2:W1:Y:S02]  /*0de0*/  SYNCS.EXCH.64 URZ, [UR4+0x1b8], UR6 ;  /* 0x0001b80604ff75b2 */ /* 0x0004640008000100 */
[----:B--2---:R-:W-:Y:S01]  /*0df0*/  NOP ;  /* 0x0000000000007918 */ /* 0x004fe20000000000 */
.L_x_14:
        /* <DEDUP_REMOVED lines=8> */
[----:B------:R-:W-:-:S04]  /*0e80*/  UIADD3 UR6, UPT, UPT, -UR6, 0x100000, URZ ;  /* 0x0010000006067890 */ /* 0x000fc8000fffe1ff */
[----:B------:R-:W-:Y:S02]  /*0e90*/  USHF.L.U32 UR7, UR6, 0xb, URZ ;  /* 0x0000000b06077899 */ /* 0x000fe400080006ff */
[----:B------:R-:W-:Y:S02]  /*0ea0*/  USHF.L.U32 UR6, UR6, 0x1, URZ ;  /* 0x0000000106067899 */ /* 0x000fe400080006ff */
[----:B-1----:R-:W-:Y:S01]  /*0eb0*/  ULEA UR4, UR4, UR5, 0x18 ;  /* 0x0000000504047291 */ /* 0x002fe2000f8ec0ff */
[----:B------:R-:W1:Y:S11]  /*0ec0*/  FENCE.VIEW.ASYNC.S ;  /* 0x00000000000073c6 */ /* 0x000e760000000000 */
[----:B-1----:R2:W1:Y:S01]  /*0ed0*/  SYNCS.EXCH.64 URZ, [UR4+0x1c0], UR6 ;  /* 0x0001c00604ff75b2 */ /* 0x0024620008000100 */
[----:B------:R2:W1:Y:S01]  /*0ee0*/  SYNCS.EXCH.64 URZ, [UR4+0x1d0], UR6 ;  /* 0x0001d00604ff75b2 */ /* 0x0004620008000100 */
[----:B------:R2:W1:Y:S01]  /*0ef0*/  SYNCS.EXCH.64 URZ, [UR4+0x1c8], UR6 ;  /* 0x0001c80604ff75b2 */ /* 0x0004620008000100 */
[----:B------:R2:W1:Y:S02]  /*0f00*/  SYNCS.EXCH.64 URZ, [UR4+0x1d8], UR6 ;  /* 0x0001d80604ff75b2 */ /* 0x0004640008000100 */
[----:B--2---:R-:W-:Y:S01]  /*0f10*/  NOP ;  /* 0x0000000000007918 */ /* 0x004fe20000000000 */
.L_x_15:
[----:B-1----:R-:W1:Y:S01]  /*0f20*/  LDCU UR4, c[0x0][0x36c] ;  /* 0x00006d80ff0477ac */ /* 0x002e620008000800 */
[----:B------:R-:W-:Y:S01]  /*0f30*/  ISETP.NE.OR P3, PT, R0, 0x2, !P3 ;  /* 0x000000020000780c */ /* 0x000fe20005f65670 */
[----:B------:R-:W-:Y:S01]  /*0f40*/  NOP ;  /* 0x0000000000007918 */ /* 0x000fe20000000000 */
[----:B------:R-:W-:Y:S01]  /*0f50*/  LOP3.LUT R0, R57, 0x1f, RZ, 0xc0, !PT ;  /* 0x0000001f39007812 */ /* 0x000fe200078ec0ff */
[----:B------:R-:W-:Y:S02]  /*0f60*/  UISETP.NE.AND UP4, UPT, UR18, 0x2, UPT ;  /* 0x000000021200788c */ /* 0x000fe4000bf85270 */
[----:B------:R-:W-:Y:S02]  /*0f70*/  UISETP.NE.AND UP5, UPT, UR18, URZ, UPT ;  /* 0x000000ff1200728c */ /* 0x000fe4000bfa5270 */
[----:B-1----:R-:W-:-:S09]  /*0f80*/  UISETP.EQ.U32.AND UP6, UPT, UR4, 0x1, UPT ;  /* 0x000000010400788c */ /* 0x002fd2000bfc2070 */
[----:B------:R-:W-:Y:S05]  /*0f90*/  BRA.U !UP6, `(.L_x_16) ;  /* 0x000000010e087547 */ /* 0x000fea000b800000 */
[----:B---34-:R-:W-:Y:S01]  /*0fa0*/  UCGABAR_ARV ;  /* 0x00000000000079c7 */ /* 0x018fe20008000000 */
[----:B------:R-:W-:Y:S05]  /*0fb0*/  BRA `(.L_x_17) ;  /* 0x0000000000047947 */ /* 0x000fea0003800000 */
.L_x_16:
[----:B---34-:R-:W-:Y:S01]  /*0fc0*/  NOP ;  /* 0x0000000000007918 */ /* 0x018fe20000000000 */
.L_x_17:
[----:B------:R-:W1:Y:S01]  /*0fd0*/  S2UR UR30, SR_CTAID.X ;  /* 0x00000000001e79c3 */ /* 0x000e620000002500 */
[----:B------:R-:W-:-:S05]  /*0fe0*/  CS2R.32 R48, SR_CgaSize ;  /* 0x0000000000307805 */ /* 0x000fca0000008a00 */
[----:B------:R-:W-:-:S05]  /*0ff0*/  IMAD R48, R48, -0xa0, RZ ;  /* 0xffffff6030307824 */ /* 0x000fca00078e02ff */
[----:B------:R-:W-:-:S14]  /*1000*/  R2UR UR5, R48 ;  /* 0x00000000300572ca */ /* 0x000fdc00000e0000 */
[----:B------:R-:W2:Y:S01]  /*1010*/  LDCU UR5, c[0x0][UR5+0x2b0] ;  /* 0x00005600050577ac */ /* 0x000ea20008000800 */
[----:B------:R-:W-:-:S05]  /*1020*/  CS2R.32 R48, SR_CgaSize ;  /* 0x0000000000307805 */ /* 0x000fca0000008a00 */
[----:B------:R-:W-:-:S05]  /*1030*/  IMAD R48, R48, -0xa0, RZ ;  /* 0xffffff6030307824 */ /* 0x000fca00078e02ff */
[----:B------:R-:W-:-:S14]  /*1040*/  R2UR UR4, R48 ;  /* 0x00000000300472ca */ /* 0x000fdc00000e0000 */
[----:B------:R-:W3:Y:S01]  /*1050*/  LDCU UR4, c[0x0][UR4+0x2b4] ;  /* 0x00005680040477ac */ /* 0x000ee20008000800 */
[----:B------:R-:W4:Y:S01]  /*1060*/  S2UR UR31, SR_CTAID.Y ;  /* 0x00000000001f79c3 */ /* 0x000f220000002600 */
[----:B------:R-:W-:-:S05]  /*1070*/  CS2R.32 R48, SR_CgaSize ;  /* 0x0000000000307805 */ /* 0x000fca0000008a00 */
[----:B------:R-:W-:-:S05]  /*1080*/  IMAD R48, R48, -0xa0, RZ ;  /* 0xffffff6030307824 */ /* 0x000fca00078e02ff */
[----:B------:R-:W-:-:S14]  /*1090*/  R2UR UR7, R48 ;  /* 0x00000000300772ca */ /* 0x000fdc00000e0000 */
[----:B------:R-:W3:Y:S01]  /*10a0*/  LDCU UR7, c[0x0][UR7+0x2a0] ;  /* 0x00005400070777ac */ /* 0x000ee20008000800 */
[----:B------:R-:W-:-:S05]  /*10b0*/  CS2R.32 R48, SR_CgaSize ;  /* 0x0000000000307805 */ /* 0x000fca0000008a00 */
[----:B------:R-:W-:-:S05]  /*10c0*/  IMAD R48, R48, -0xa0, RZ ;  /* 0xffffff6030307824 */ /* 0x000fca00078e02ff */
[----:B------:R-:W-:-:S14]  /*10d0*/  R2UR UR8, R48 ;  /* 0x00000000300872ca */ /* 0x000fdc00000e0000 */
[----:B------:R-:W3:Y:S01]  /*10e0*/  LDCU UR8, c[0x0][UR8+0x2a4] ;  /* 0x00005480080877ac */ /* 0x000ee20008000800 */
[----:B------:R-:W3:Y:S01]  /*10f0*/  LDCU UR19, c[0x0][0xb24] ;  /* 0x00016480ff1377ac */ /* 0x000ee20008000800 */
[----:B------:R-:W3:Y:S01]  /*1100*/  LDCU UR42, c[0x0][0xb24] ;  /* 0x00016480ff2a77ac */ /* 0x000ee20008000800 */
[----:B-1----:R-:W-:Y:S01]  /*1110*/  I2FP.F32.U32 R3, UR30 ;  /* 0x0000001e00037c45 */ /* 0x002fe20008201000 */
[----:B------:R-:W1:Y:S04]  /*1120*/  LDCU UR22, c[0x0][0xb30] ;  /* 0x00016600ff1677ac */ /* 0x000e680008000800 */
[----:B--2---:R-:W-:Y:S01]  /*1130*/  FMUL R3, R3, UR5 ;  /* 0x0000000503037c20 */ /* 0x004fe20008400000 */
[----:B----4-:R-:W-:-:S05]  /*1140*/  I2FP.F32.U32 R2, UR31 ;  /* 0x0000001f00027c45 */ /* 0x010fca0008201000 */
[----:B------:R-:W2:Y:S01]  /*1150*/  F2I.U32.TRUNC.NTZ R3, R3 ;  /* 0x0000000300037305 */ /* 0x000ea2000020f000 */
[----:B---3--:R-:W-:-:S07]  /*1160*/  FMUL R2, R2, UR4 ;  /* 0x0000000402027c20 */ /* 0x008fce0008400000 */
[----:B------:R-:W3:Y:S01]  /*1170*/  F2I.U32.TRUNC.NTZ R2, R2 ;  /* 0x0000000200027305 */ /* 0x000ee2000020f000 */
[----:B--2---:R-:W-:Y:S02]  /*1180*/  R2UR UR4, R3 ;  /* 0x00000000030472ca */ /* 0x004fe400000e0000 */
[----:B---3--:R-:W-:Y:S02]  /*1190*/  R2UR UR6, R2 ;  /* 0x00000000020672ca */ /* 0x008fe400000e0000 */
[----:B------:R-:W-:-:S09]  /*11a0*/  PRMT R2, RZ, 0x7610, R2 ;  /* 0x00007610ff027816 */ /* 0x000fd20000000002 */
[----:B------:R-:W-:-:S04]  /*11b0*/  UIADD3 UR5, UPT, UPT, -UR4, URZ, URZ ;  /* 0x000000ff04057290 */ /* 0x000fc8000fffe1ff */
[----:B------:R-:W-:Y:S02]  /*11c0*/  UIMAD UR5, UR7, UR5, UR30 ;  /* 0x00000005070572a4 */ /* 0x000fe4000f8e021e */
[----:B------:R-:W-:-:S04]  /*11d0*/  UIADD3 UR4, UPT, UPT, -UR6, URZ, URZ ;  /* 0x000000ff06047290 */ /* 0x000fc8000fffe1ff */
[----:B------:R-:W-:Y:S01]  /*11e0*/  IMAD.U32 R48, RZ, RZ, UR5 ;  /* 0x00000005ff307e24 */ /* 0x000fe2000f8e00ff */
[----:B------:R-:W-:-:S06]  /*11f0*/  UIMAD UR4, UR8, UR4, UR31 ;  /* 0x00000004080472a4 */ /* 0x000fcc000f8e021f */
[----:B------:R-:W-:Y:S01]  /*1200*/  IMAD.U32 R47, RZ, RZ, UR4 ;  /* 0x00000004ff2f7e24 */ /* 0x000fe2000f8e00ff */
[----:B-1----:R-:W-:Y:S06]  /*1210*/  BRA.U UP5, `(.L_x_18) ;  /* 0x00000001052c7547 */ /* 0x002fec000b800000 */
[----:B------:R-:W-:Y:S02]  /*1220*/  R2UR UR4, R47 ;  /* 0x000000002f0472ca */ /* 0x000fe400000e0000 */
[----:B------:R-:W-:-:S11]  /*1230*/  R2UR UR6, R48 ;  /* 0x00000000300672ca */ /* 0x000fd600000e0000 */
[----:B------:R-:W-:-:S04]  /*1240*/  UISETP.NE.AND UP0, UPT, UR4, URZ, UPT ;  /* 0x000000ff0400728c */ /* 0x000fc8000bf05270 */
[----:B------:R-:W-:-:S04]  /*1250*/  UISETP.EQ.OR UP0, UPT, UR6, URZ, !UP0 ;  /* 0x000000ff0600728c */ /* 0x000fc8000c702670 */
[----:B------:R-:W-:Y:S02]  /*1260*/  USEL UR5, URZ, 0x1, !UP0 ;  /* 0x00000001ff057887 */ /* 0x000fe4000c000000 */
[----:B------:R-:W-:-:S04]  /*1270*/  UISETP.NE.AND UP0, UPT, UR4, URZ, UPT ;  /* 0x000000ff0400728c */ /* 0x000fc8000bf05270 */
[----:B------:R-:W-:Y:S02]  /*1280*/  USEL UR4, URZ, 0x2, UP0 ;  /* 0x00000002ff047887 */ /* 0x000fe40008000000 */
[----:B------:R-:W-:-:S04]  /*1290*/  UISETP.NE.AND UP0, UPT, UR6, 0x1, UPT ;  /* 0x000000010600788c */ /* 0x000fc8000bf05270 */
[----:B------:R-:W-:-:S04]  /*12a0*/  USEL UR4, UR4, 0x2, UP0 ;  /* 0x0000000204047887 */ /* 0x000fc80008000000 */
[----:B------:R-:W-:-:S06]  /*12b0*/  UIADD3 UR4, UPT, UPT, UR5, UR4, URZ ;  /* 0x0000000405047290 */ /* 0x000fcc000fffe0ff */
[----:B------:R-:W-:-:S07]  /*12c0*/  IMAD.U32 R2, RZ, RZ, UR4 ;  /* 0x00000004ff027e24 */ /* 0x000fce000f8e00ff */
.L_x_18:
[----:B------:R-:W1:Y:S01]  /*12d0*/  S2UR UR36, SR_CTAID.Z ;  /* 0x00000000002479c3 */ /* 0x000e620000002700 */
[----:B------:R-:W-:-:S09]  /*12e0*/  UISETP.GE.AND UP0, UPT, UR19, 0x1, UPT ;  /* 0x000000011300788c */ /* 0x000fd2000bf06270 */
[----:B------:R-:W-:Y:S05]  /*12f0*/  BRA.U !UP0, `(.L_x_19) ;  /* 0x0000000108d47547 */ /* 0x000fea000b800000 */
[----:B------:R-:W2:Y:S01]  /*1300*/  LDCU.128 UR12, c[0x0][0xb10] ;  /* 0x00016200ff0c77ac */ /* 0x000ea20008000c00 */
[----:B------:R-:W3:Y:S01]  /*1310*/  LDCU UR20, c[0x0][0xb0c] ;  /* 0x00016180ff1477ac */ /* 0x000ee20008000800 */
[----:B------:R-:W4:Y:S01]  /*1320*/  LDCU UR6, c[0x0][0x370] ;  /* 0x00006e00ff0677ac */ /* 0x000f220008000800 */
[----:B------:R-:W1:Y:S01]  /*1330*/  LDCU UR7, c[0x0][0x374] ;  /* 0x00006e80ff0777ac */ /* 0x000e620008000800 */
[----:B------:R-:W1:Y:S01]  /*1340*/  LDCU UR21, c[0x0][0xb20] ;  /* 0x00016400ff1577ac */ /* 0x000e620008000800 */
[----:B--2---:R-:W-:Y:S02]  /*1350*/  UIMAD.WIDE.U32 UR4, UR30, UR12, URZ ;  /* 0x0000000c1e0472a5 */ /* 0x004fe4000f8e00ff */
[----:B---3--:R-:W-:Y:S01]  /*1360*/  UISETP.NE.AND UP0, UPT, UR20, 0x1, UPT ;  /* 0x000000011400788c */ /* 0x008fe2000bf05270 */
[----:B------:R-:W2:Y:S01]  /*1370*/  LDCU.64 UR8, c[0x0][0xb28] ;  /* 0x00016500ff0877ac */ /* 0x000ea20008000a00 */
[----:B----4-:R-:W-:-:S03]  /*1380*/  UIMAD.WIDE.U32 UR10, UR6, UR12, URZ ;  /* 0x0000000c060a72a5 */ /* 0x010fc6000f8e00ff */
[----:B------:R-:W-:Y:S01]  /*1390*/  UMOV UR4, UR5 ;  /* 0x0000000500047c82 */ /* 0x000fe20008000000 */
[----:B------:R-:W-:Y:S02]  /*13a0*/  UISETP.NE.AND UP2, UPT, UR19, 0x1, UPT ;  /* 0x000000011300788c */ /* 0x000fe4000bf45270 */
[----:B------:R-:W-:Y:S01]  /*13b0*/  USHF.R.U32.HI UR4, URZ, UR13, UR4 ;  /* 0x0000000dff047299 */ /* 0x000fe20008011604 */
[----:B------:R-:W-:Y:S01]  /*13c0*/  UMOV UR10, UR11 ;  /* 0x0000000b000a7c82 */ /* 0x000fe20008000000 */
[----:B------:R-:W-:Y:S02]  /*13d0*/  UIMAD.WIDE.U32 UR16, UR31, UR15, URZ ;  /* 0x0000000f1f1072a5 */ /* 0x000fe4000f8e00ff */
[----:B------:R-:W-:Y:S02]  /*13e0*/  USEL UR5, UR30, UR4, !UP0 ;  /* 0x000000041e057287 */ /* 0x000fe4000c000000 */
[----:B------:R-:W-:Y:S02]  /*13f0*/  @UP0 USHF.R.U32.HI UR6, URZ, UR13, UR10 ;  /* 0x0000000dff060299 */ /* 0x000fe4000801160a */
[----:B------:R-:W-:-:S02]  /*1400*/  UISETP.NE.AND UP0, UPT, UR14, 0x1, UPT ;  /* 0x000000010e00788c */ /* 0x000fc4000bf05270 */
[----:B-1----:R-:W-:Y:S02]  /*1410*/  UIMAD.WIDE.U32 UR10, UR7, UR15, URZ ;  /* 0x0000000f070a72a5 */ /* 0x002fe4000f8e00ff */
[----:B--2---:R-:W-:Y:S01]  /*1420*/  UIMAD.WIDE.U32 UR12, UR6, UR8, URZ ;  /* 0x00000008060c72a5 */ /* 0x004fe2000f8e00ff */
[----:B------:R-:W-:Y:S02]  /*1430*/  UMOV UR4, UR17 ;  /* 0x0000001100047c82 */ /* 0x000fe40008000000 */
[----:B------:R-:W-:Y:S02]  /*1440*/  USHF.R.U32.HI UR4, URZ, UR21, UR4 ;  /* 0x00000015ff047299 */ /* 0x000fe40008011604 */
[----:B------:R-:W-:Y:S02]  /*1450*/  UMOV UR10, UR11 ;  /* 0x0000000b000a7c82 */ /* 0x000fe40008000000 */
[----:B------:R-:W-:Y:S01]  /*1460*/  UMOV UR12, UR13 ;  /* 0x0000000d000c7c82 */ /* 0x000fe20008000000 */
[----:B------:R-:W-:-:S02]  /*1470*/  @UP0 USHF.R.U32.HI UR7, URZ, UR21, UR10 ;  /* 0x00000015ff070299 */ /* 0x000fc4000801160a */
[----:B------:R-:W-:Y:S02]  /*1480*/  USEL UR4, UR31, UR4, !UP0 ;  /* 0x000000041f047287 */ /* 0x000fe4000c000000 */
[----:B------:R-:W-:Y:S02]  /*1490*/  UIMAD.WIDE.U32 UR10, UR7, UR8, URZ ;  /* 0x00000008070a72a5 */ /* 0x000fe4000f8e00ff */
[----:B------:R-:W-:Y:S02]  /*14a0*/  @UP2 USHF.R.U32.HI UR6, URZ, UR9, UR12 ;  /* 0x00000009ff062299 */ /* 0x000fe4000801160c */
[----:B------:R-:W-:-:S03]  /*14b0*/  UIMAD.WIDE.U32 UR12, UR4, UR8, URZ ;  /* 0x00000008040c72a5 */ /* 0x000fc6000f8e00ff */
[----:B------:R-:W-:Y:S02]  /*14c0*/  UMOV UR10, UR11 ;  /* 0x0000000b000a7c82 */ /* 0x000fe40008000000 */
[----:B------:R-:W-:Y:S02]  /*14d0*/  @UP2 USHF.R.U32.HI UR7, URZ, UR9, UR10 ;  /* 0x00000009ff072299 */ /* 0x000fe4000801160a */
[----:B------:R-:W-:Y:S02]  /*14e0*/  UIMAD UR10, UR6, UR19, URZ ;  /* 0x00000013060a72a4 */ /* 0x000fe4000f8e02ff */
[----:B------:R-:W-:-:S04]  /*14f0*/  UIMAD UR7, UR7, UR19, URZ ;  /* 0x00000013070772a4 */ /* 0x000fc8000f8e02ff */
[----:B------:R-:W-:-:S03]  /*1500*/  UISETP.GE.AND UP0, UPT, UR4, UR7, UPT ;  /* 0x000000070400728c */ /* 0x000fc6000bf06270 */
[----:B------:R-:W-:Y:S01]  /*1510*/  UMOV UR7, UR13 ;  /* 0x0000000d00077c82 */ /* 0x000fe20008000000 */
[----:B------:R-:W-:Y:S02]  /*1520*/  UISETP.GE.OR UP0, UPT, UR5, UR10, UP0 ;  /* 0x0000000a0500728c */ /* 0x000fe40008706670 */
[----:B------:R-:W-:Y:S02]  /*1530*/  UIMAD.WIDE.U32 UR10, UR5, UR8, URZ ;  /* 0x00000008050a72a5 */ /* 0x000fe4000f8e00ff */
[----:B------:R-:W-:Y:S02]  /*1540*/  USHF.R.U32.HI UR7, URZ, UR9, UR7 ;  /* 0x00000009ff077299 */ /* 0x000fe40008011607 */
[----:B------:R-:W-:Y:S02]  /*1550*/  UIADD3 UR10, UPT, UPT, -UR4, URZ, URZ ;  /* 0x000000ff040a7290 */ /* 0x000fe4000fffe1ff */
[----:B------:R-:W-:Y:S02]  /*1560*/  USEL UR7, UR4, UR7, !UP2 ;  /* 0x0000000704077287 */ /* 0x000fe4000d000000 */
[----:B------:R-:W-:Y:S01]  /*1570*/  UIMAD UR10, UR14, UR10, UR31 ;  /* 0x0000000a0e0a72a4 */ /* 0x000fe2000f8e021f */
[----:B------:R-:W-:Y:S01]  /*1580*/  @!UP0 UMOV UR8, UR11 ;  /* 0x0000000b00088c82 */ /* 0x000fe20008000000 */
[----:B------:R-:W-:-:S02]  /*1590*/  UIADD3 UR11, UPT, UPT, -UR5, URZ, URZ ;  /* 0x000000ff050b7290 */ /* 0x000fc4000fffe1ff */
[----:B------:R-:W-:Y:S02]  /*15a0*/  @!UP0 USHF.R.U32.HI UR8, URZ, UR9, UR8 ;  /* 0x00000009ff088299 */ /* 0x000fe40008011608 */
[----:B------:R-:W-:Y:S02]  /*15b0*/  UIADD3 UR9, UPT, UPT, -UR7, URZ, URZ ;  /* 0x000000ff07097290 */ /* 0x000fe4000fffe1ff */
[----:B------:R-:W-:Y:S02]  /*15c0*/  @!UP0 USEL UR8, UR5, UR8, !UP2 ;  /* 0x0000000805088287 */ /* 0x000fe4000d000000 */
[----:B------:R-:W-:Y:S02]  /*15d0*/  UIMAD UR9, UR19, UR9, UR4 ;  /* 0x00000009130972a4 */ /* 0x000fe4000f8e0204 */
[----:B------:R-:W-:Y:S02]  /*15e0*/  @!UP0 UIADD3 UR7, UPT, UPT, UR7, -UR8, URZ ;  /* 0x8000000807078290 */ /* 0x000fe4000fffe0ff */
[----:B------:R-:W-:-:S02]  /*15f0*/  @!UP0 UIMAD UR6, UR9, UR6, UR8 ;  /* 0x00000006090682a4 */ /* 0x000fc4000f8e0208 */
[----:B------:R-:W-:Y:S02]  /*1600*/  @!UP0 UIMAD UR4, UR7, UR19, UR5 ;  /* 0x00000013070482a4 */ /* 0x000fe4000f8e0205 */
[----:B------:R-:W-:Y:S02]  /*1610*/  UIMAD UR30, UR20, UR11, UR30 ;  /* 0x0000000b141e72a4 */ /* 0x000fe4000f8e021e */
[----:B------:R-:W-:Y:S01]  /*1620*/  UIMAD UR31, UR4, UR14, UR10 ;  /* 0x0000000e041f72a4 */ /* 0x000fe2000f8e020a */
[----:B------:R-:W-:Y:S02]  /*1630*/  @!UP0 UMOV UR5, UR6 ;  /* 0x0000000600058c82 */ /* 0x000fe40008000000 */
[----:B------:R-:W-:-:S12]  /*1640*/  UIMAD UR30, UR5, UR20, UR30 ;  /* 0x00000014051e72a4 */ /* 0x000fd8000f8e021e */
.L_x_19:
[----:B------:R-:W-:-:S09]  /*1650*/  UISETP.NE.AND UP0, UPT, UR22, 0x1, UPT ;  /* 0x000000011600788c */ /* 0x000fd2000bf05270 */
[----:B------:R-:W-:Y:S05]  /*1660*/  BRA.U UP0, `(.L_x_20) ;  /* 0x0000000100407547 */ /* 0x000fea000b800000 */
[----:B------:R-:W2:Y:S01]  /*1670*/  LDCU.128 UR8, c[0x0][0xb10] ;  /* 0x00016200ff0877ac */ /* 0x000ea20008000c00 */
[----:B------:R-:W3:Y:S01]  /*1680*/  LDCU UR12, c[0x0][0xb0c] ;  /* 0x00016180ff0c77ac */ /* 0x000ee20008000800 */
[----:B------:R-:W4:Y:S01]  /*1690*/  LDCU UR13, c[0x0][0xb20] ;  /* 0x00016400ff0d77ac */ /* 0x000f220008000800 */
[----:B--2---:R-:W-:Y:S02]  /*16a0*/  UIMAD.WIDE.U32 UR4, UR30, UR8, URZ ;  /* 0x000000081e0472a5 */ /* 0x004fe4000f8e00ff */
[----:B------:R-:W-:Y:S02]  /*16b0*/  UIMAD.WIDE.U32 UR6, UR31, UR11, URZ ;  /* 0x0000000b1f0672a5 */ /* 0x000fe4000f8e00ff */
[----:B---3--:R-:W-:Y:S02]  /*16c0*/  UISETP.NE.AND UP0, UPT, UR12, 0x1, UPT ;  /* 0x000000010c00788c */ /* 0x008fe4000bf05270 */
[----:B------:R-:W-:-:S03]  /*16d0*/  USHF.R.U32.HI UR5, URZ, UR9, UR5 ;  /* 0x00000009ff057299 */ /* 0x000fc60008011605 */
[----:B------:R-:W-:Y:S01]  /*16e0*/  UMOV UR4, UR7 ;  /* 0x0000000700047c82 */ /* 0x000fe20008000000 */
[----:B------:R-:W-:Y:S02]  /*16f0*/  USEL UR5, UR30, UR5, !UP0 ;  /* 0x000000051e057287 */ /* 0x000fe4000c000000 */
[----:B------:R-:W-:Y:S02]  /*1700*/  UISETP.NE.AND UP0, UPT, UR10, 0x1, UPT ;  /* 0x000000010a00788c */ /* 0x000fe4000bf05270 */
[----:B----4-:R-:W-:-:S04]  /*1710*/  USHF.R.U32.HI UR4, URZ, UR13, UR4 ;  /* 0x0000000dff047299 */ /* 0x010fc80008011604 */
[----:B------:R-:W-:-:S04]  /*1720*/  USEL UR4, UR31, UR4, !UP0 ;  /* 0x000000041f047287 */ /* 0x000fc8000c000000 */
[----:B------:R-:W-:Y:S02]  /*1730*/  UIADD3 UR6, UPT, UPT, UR5, -UR4, URZ ;  /* 0x8000000405067290 */ /* 0x000fe4000fffe0ff */
[----:B------:R-:W-:Y:S02]  /*1740*/  UIADD3 UR4, UPT, UPT, -UR5, UR4, URZ ;  /* 0x0000000405047290 */ /* 0x000fe4000fffe1ff */
[----:B------:R-:W-:Y:S02]  /*1750*/  UIMAD UR31, UR6, UR10, UR31 ;  /* 0x0000000a061f72a4 */ /* 0x000fe4000f8e021f */
[----:B------:R-:W-:-:S12]  /*1760*/  UIMAD UR30, UR4, UR12, UR30 ;  /* 0x0000000c041e72a4 */ /* 0x000fd8000f8e021e */
.L_x_20:
[----:B------:R-:W-:Y:S01]  /*1770*/  UISETP.NE.AND UP0, UPT, UR18, 0x2, UPT ;  /* 0x000000021200788c */ /* 0x000fe2000bf05270 */
[----:B------:R-:W-:Y:S09]  /*1780*/  BRA.U !UP6, `(.L_x_21) ;  /* 0x000000010e0c7547 */ /* 0x000ff2000b800000 */
[----:B------:R-:W-:Y:S01]  /*1790*/  UCGABAR_WAIT ;  /* 0x0000000000007dc7 */ /* 0x000fe20008000000 */
[----:B------:R-:W-:Y:S01]  /*17a0*/  CCTL.IVALL ;  /* 0x00000000ff00798f */ /* 0x000fe20002000000 */
[----:B------:R-:W-:Y:S05]  /*17b0*/  BRA `(.L_x_22) ;  /* 0x0000000000047947 */ /* 0x000fea0003800000 */
.L_x_21:
[----:B------:R-:W-:Y:S06]  /*17c0*/  BAR.SYNC.DEFER_BLOCKING 0x0 ;  /* 0x0000000000007b1d */ /* 0x000fec0000010000 */
.L_x_22:
[----:B------:R-:W-:Y:S05]  /*17d0*/  BRA.U UP0, `(.L_x_23) ;  /* 0x00000019009c7547 */ /* 0x000fea000b800000 */
[----:B------:R-:W2:Y:S01]  /*17e0*/  LDCU UR6, c[0x0][0x38c] ;  /* 0x00007180ff0677ac */ /* 0x000ea20008000800 */
[----:B------:R-:W3:Y:S01]  /*17f0*/  S2UR UR7, SR_CgaCtaId ;  /* 0x00000000000779c3 */ /* 0x000ee20000008800 */
[----:B------:R-:W-:Y:S01]  /*1800*/  PLOP3.LUT P1, PT, PT, PT, UP3, 0x80, 0x8 ;  /* 0x000000000008781c */ /* 0x000fe20003f2f038 */
[----:B------:R-:W-:Y:S01]  /*1810*/  IMAD.MOV.U32 R12, RZ, RZ, 0x1 ;  /* 0x00000001ff0c7424 */ /* 0x000fe200078e00ff */
[----:B------:R-:W-:Y:S01]  /*1820*/  UMOV UR13, 0x400 ;  /* 0x00000400000d7882 */ /* 0x000fe20000000000 */
[----:B------:R-:W-:Y:S01]  /*1830*/  UISETP.NE.AND UP1, UPT, UR18, URZ, UPT ;  /* 0x000000ff1200728c */ /* 0x000fe2000bf25270 */
[----:B------:R-:W-:Y:S01]  /*1840*/  ISETP.EQ.OR P2, PT, R0, RZ, P3 ;  /* 0x000000ff0000720c */ /* 0x000fe20001f42670 */
[----:B------:R-:W-:Y:S01]  /*1850*/  USEL UR24, URZ, 0x1, UP4 ;  /* 0x00000001ff187887 */ /* 0x000fe2000a000000 */
[----:B------:R-:W-:Y:S02]  /*1860*/  PLOP3.LUT P1, PT, P1, PT, PT, 0x8, 0x80 ;  /* 0x000000000080781c */ /* 0x000fe40000f2e170 */
[----:B------:R-:W-:Y:S01]  /*1870*/  CS2R R10, SRZ ;  /* 0x00000000000a7805 */ /* 0x000fe2000001ff00 */
[----:B------:R-:W-:Y:S01]  /*1880*/  IMAD.MOV.U32 R9, RZ, RZ, RZ ;  /* 0x000000ffff097224 */ /* 0x000fe200078e00ff */
[----:B------:R-:W4:Y:S01]  /*1890*/  LDCU UR39, c[0x0][0x370] ;  /* 0x00006e00ff2777ac */ /* 0x000f220008000800 */
[----:B------:R-:W-:Y:S01]  /*18a0*/  IMAD.MOV.U32 R8, RZ, RZ, 0x1 ;  /* 0x00000001ff087424 */ /* 0x000fe200078e00ff */
[----:B------:R-:W1:Y:S01]  /*18b0*/  LDCU.64 UR28, c[0x0][0x348] ;  /* 0x00006900ff1c77ac */ /* 0x000e620008000a00 */
[----:B--2---:R-:W-:-:S02]  /*18c0*/  UIADD3 UR5, UPT, UPT, UR6, 0x1f, URZ ;  /* 0x0000001f06057890 */ /* 0x004fc4000fffe0ff */
[----:B------:R-:W-:Y:S02]  /*18d0*/  UIADD3 UR45, UPT, UPT, UR6, 0x3e, URZ ;  /* 0x0000003e062d7890 */ /* 0x000fe4000fffe0ff */
[----:B------:R-:W-:Y:S02]  /*18e0*/  USHF.R.S32.HI UR4, URZ, 0x1f, UR5 ;  /* 0x0000001fff047899 */ /* 0x000fe40008011405 */
[----:B---3--:R-:W-:Y:S02]  /*18f0*/  USHF.L.U32 UR25, UR7, 0xc, URZ ;  /* 0x0000000c07197899 */ /* 0x008fe400080006ff */
[----:B------:R-:W-:Y:S02]  /*1900*/  ULEA.HI UR4, UR4, UR5, URZ, 0x5 ;  /* 0x0000000504047291 */ /* 0x000fe4000f8f28ff */
[----:B------:R-:W-:Y:S02]  /*1910*/  UIADD3 UR5, UPT, UPT, UR6, -0x1, URZ ;  /* 0xffffffff06057890 */ /* 0x000fe4000fffe0ff */
[----:B------:R-:W-:-:S02]  /*1920*/  USHF.R.S32.HI UR41, URZ, 0x5, UR4 ;  /* 0x00000005ff297899 */ /* 0x000fc40008011404 */
[----:B------:R-:W-:Y:S02]  /*1930*/  UISETP.GE.U32.AND UP2, UPT, UR5, -0x3f, UPT ;  /* 0xffffffc10500788c */ /* 0x000fe4000bf46070 */
[----:B------:R-:W-:Y:S02]  /*1940*/  UISETP.LT.U32.AND UP0, UPT, UR41, 0x11, UPT ;  /* 0x000000112900788c */ /* 0x000fe4000bf01070 */
[----:B------:R-:W-:Y:S02]  /*1950*/  USHF.L.U32 UR44, UR7, 0x6, URZ ;  /* 0x00000006072c7899 */ /* 0x000fe400080006ff */
[----:B------:R-:W-:Y:S02]  /*1960*/  USEL UR40, UR41, 0x11, UP0 ;  /* 0x0000001129287887 */ /* 0x000fe40008000000 */
[----:B------:R-:W-:Y:S02]  /*1970*/  ULOP3.LUT UR25, UR25, 0x1000, URZ, 0xc0, !UPT ;  /* 0x0000100019197892 */ /* 0x000fe4000f8ec0ff */
[----:B------:R-:W-:-:S02]  /*1980*/  UIADD3 UR21, UPT, UPT, UR40, -0x1, URZ ;  /* 0xffffffff28157890 */ /* 0x000fc4000fffe0ff */
[----:B------:R-:W-:Y:S02]  /*1990*/  ULEA UR13, UR7, UR13, 0x18 ;  /* 0x0000000d070d7291 */ /* 0x000fe4000f8ec0ff */
[----:B------:R-:W-:Y:S01]  /*19a0*/  @UP2 UIADD3 UR21, UPT, UPT, UR40, URZ, URZ ;  /* 0x000000ff28152290 */ /* 0x000fe2000fffe0ff */
[----:B------:R-:W2:Y:S01]  /*19b0*/  LDCU UR38, c[0x0][0x374] ;  /* 0x00006e80ff2677ac */ /* 0x000ea20008000800 */
[----:B------:R-:W-:Y:S02]  /*19c0*/  ULOP3.LUT UR44, UR44, 0x40, URZ, 0xc0, !UPT ;  /* 0x000000402c2c7892 */ /* 0x000fe4000f8ec0ff */
[----:B------:R-:W-:Y:S02]  /*19d0*/  USEL UR24, UR24, 0x2, UP1 ;  /* 0x0000000218187887 */ /* 0x000fe40008800000 */
[----:B------:R-:W-:Y:S02]  /*19e0*/  UIADD3 UR25, UPT, UPT, UR13, 0x15600, UR25 ;  /* 0x000156000d197890 */ /* 0x000fe4000fffe019 */
[----:B------:R-:W-:-:S02]  /*19f0*/  UIADD3 UR43, UPT, UPT, UR41, -UR40, URZ ;  /* 0x80000028292b7290 */ /* 0x000fc4000fffe0ff */
[----:B------:R-:W-:Y:S01]  /*1a00*/  UIADD3 UR21, UPT, UPT, UR21, 0x1, URZ ;  /* 0x0000000115157890 */ /* 0x000fe2000fffe0ff */
[----:B-1--4-:R-:W-:-:S11]  /*1a10*/  UMOV UR5, URZ ;  /* 0x000000ff00057c82 */ /* 0x012fd60008000000 */
.L_x_43:
[----:B------:R-:W1:Y:S02]  /*1a20*/  S2UR UR4, SR_CgaCtaId ;  /* 0x00000000000479c3 */ /* 0x000e640000008800 */
[----:B-1----:R-:W-:-:S09]  /*1a30*/  UISETP.NE.AND UP0, UPT, UR4, URZ, UPT ;  /* 0x000000ff0400728c */ /* 0x002fd2000bf05270 */
[----:B------:R-:W-:Y:S05]  /*1a40*/  BRA.U UP0, `(.L_x_24) ;  /* 0x0000000100287547 */ /* 0x000fea000b800000 */
[----:B------:R-:W-:Y:S02]  /*1a50*/  LEA R0, R9, UR13, 0x3 ;  /* 0x0000000d09007c11 */ /* 0x000fe4000f8e18ff */
[----:B------:R-:W-:-:S04]  /*1a60*/  SHF.L.U32 R2, R8, 0x1f, RZ ;  /* 0x0000001f08027819 */ /* 0x000fc800000006ff */
[----:B------:R-:W1:Y:S02]  /*1a70*/  SYNCS.PHASECHK.TRANS64.TRYWAIT P0, [R0+URZ+0x1d0], R2 ;  /* 0x0001d002000075a7 */ /* 0x000e6400080011ff */
[----:B-1----:R-:W-:Y:S05]  /*1a80*/  @!P0 BRA `(.L_x_25) ;  /* 0x0000007000f08947 */ /* 0x002fea0003800000 */
.L_x_152:
[----:B------:R-:W-:Y:S01]  /*1a90*/  VIADD R9, R9, 0x1 ;  /* 0x0000000109097836 */ /* 0x000fe20000000000 */
[----:B------:R1:W-:Y:S04]  /*1aa0*/  SYNCS.ARRIVE.TRANS64.A1T0 RZ, [R0+URZ+0x1c0], RZ ;  /* 0x0001c0ff00ff79a7 */ /* 0x0003e800081000ff */
[----:B------:R-:W-:-:S04]  /*1ab0*/  ISETP.NE.AND P0, PT, R9, 0x2, PT ;  /* 0x000000020900780c */ /* 0x000fc80003f05270 */
[----:B------:R-:W-:Y:S02]  /*1ac0*/  SEL R9, R9, RZ, P0 ;  /* 0x000000ff09097207 */ /* 0x000fe40000000000 */
[----:B-1----:R-:W-:-:S04]  /*1ad0*/  SEL R0, RZ, 0x1, P0 ;  /* 0x00000001ff007807 */ /* 0x002fc80000000000 */
[----:B------:R-:W-:-:S07]  /*1ae0*/  LOP3.LUT R8, R8, R0, RZ, 0x3c, !PT ;  /* 0x0000000008087212 */ /* 0x000fce00078e3cff */
.L_x_24:
[----:B------:R-:W-:Y:S01]  /*1af0*/  ULEA UR4, UR5, UR13, 0x3 ;  /* 0x0000000d05047291 */ /* 0x000fe2000f8e18ff */
[----:B------:R-:W-:Y:S01]  /*1b00*/  SHF.L.U32 R0, R12, 0x1f, RZ ;  /* 0x0000001f0c007819 */ /* 0x000fe200000006ff */
[----:B------:R-:W-:Y:S02]  /*1b10*/  UISETP.GE.U32.AND UP0, UPT, UR45, 0x3f, UPT ;  /* 0x0000003f2d00788c */ /* 0x000fe4000bf06070 */
[----:B------:R-:W-:Y:S02]  /*1b20*/  USHF.L.U32 UR35, UR30, 0x6, URZ ;  /* 0x000000061e237899 */ /* 0x000fe400080006ff */
[----:B------:R-:W-:Y:S01]  /*1b30*/  ULEA UR19, UR31, UR44, 0x7 ;  /* 0x0000002c1f137291 */ /* 0x000fe2000f8e38ff */
[----:B------:R-:W-:Y:S02]  /*1b40*/  UMOV UR6, URZ ;  /* 0x000000ff00067c82 */ /* 0x000fe40008000000 */
[----:B------:R1:W3:Y:S02]  /*1b50*/  SYNCS.PHASECHK.TRANS64.TRYWAIT P0, [UR4+0x88], R0 ;  /* 0x00008800ff0075a7 */ /* 0x0002e40008001104 */
[----:B------:R-:W-:Y:S07]  /*1b60*/  BRA.U !UP0, `(.L_x_26) ;  /* 0x0000000108b87547 */ /* 0x000fee000b800000 */
[----:B------:R-:W-:Y:S01]  /*1b70*/  UMOV UR10, URZ ;  /* 0x000000ff000a7c82 */ /* 0x000fe20008000000 */
[----:B------:R-:W-:-:S05]  /*1b80*/  UMOV UR4, UR5 ;  /* 0x0000000500047c82 */ /* 0x000fca0008000000 */
.L_x_32:
[----:B------:R-:W-:Y:S01]  /*1b90*/  ULEA UR33, UR4, UR13, 0x3 ;  /* 0x0000000d04217291 */ /* 0x000fe2000f8e18ff */
[----:B---3--:R-:W-:Y:S01]  /*1ba0*/  @!P3 MOV R2, 0x3000 ;  /* 0x000030000002b802 */ /* 0x008fe20000000f00 */
[----:B-1-34-:R-:W-:Y:S10]  /*1bb0*/  @P0 BRA `(.L_x_27) ;  /* 0x00000000000c0947 */ /* 0x01aff40003800000 */
[----:B------:R-:W-:-:S04]  /*1bc0*/  SHF.L.U32 R3, R12, 0x1f, RZ ;  /* 0x0000001f0c037819 */ /* 0x000fc800000006ff */
[----:B------:R-:W3:Y:S02]  /*1bd0*/  SYNCS.PHASECHK.TRANS64.TRYWAIT P0, [UR33+0x88], R3 ;  /* 0x00008803ff0075a7 */ /* 0x000ee40008001121 */
[----:B---3--:R-:W-:Y:S05]  /*1be0*/  @!P0 BRA `(.L_x_28) ;  /* 0x0000007000ac8947 */ /* 0x008fea0003800000 */
.L_x_27:
[----:B------:R3:W-:Y:S01]  /*1bf0*/  @!P3 SYNCS.ARRIVE.TRANS64 RZ, [UR33], R2 ;  /* 0x00000002ffffb9a7 */ /* 0x0007e20008000021 */
[----:B------:R-:W-:-:S04]  /*1c00*/  ULOP3.LUT UR5, UR24, 0x2, URZ, 0xfc, !UPT ;  /* 0x0000000218057892 */ /* 0x000fc8000f8efcff */
[----:B------:R-:W-:-:S09]  /*1c10*/  UISETP.NE.AND UP0, UPT, UR5, 0x2, UPT ;  /* 0x000000020500788c */ /* 0x000fd2000bf05270 */
[----:B------:R-:W-:Y:S05]  /*1c20*/  BRA.U UP0, `(.L_x_29) ;  /* 0x0000000100047547 */ /* 0x000fea000b800000 */
[----:B--2---:R-:W-:Y:S05]  /*1c30*/  BPT.TRAP 0x1 ;  /* 0x000000040000795c */ /* 0x004fea0000300000 */
.L_x_29:
[----:B------:R-:W-:Y:S04]  /*1c40*/  BSSY.RECONVERGENT B0, `(.L_x_30) ;  /* 0x0000003000007945 */ /* 0x000fe80003800200 */
[----:B------:R-:W-:Y:S05]  /*1c50*/  @P2 BRA `(.L_x_31) ;  /* 0x0000000000042947 */ /* 0x000fea0003800000 */
[----:B--2---:R-:W-:Y:S05]  /*1c60*/  BPT.TRAP 0x1 ;  /* 0x000000040000795c */ /* 0x004fea0000300000 */
.L_x_31:
[----:B--2---:R-:W-:Y:S05]  /*1c70*/  BSYNC.RECONVERGENT B0 ;  /* 0x0000000000007941 */ /* 0x004fea0003800200 */
.L_x_30:
[----:B------:R-:W-:Y:S02]  /*1c80*/  UIADD3 UR5, UPT, UPT, UR4, 0x1, URZ ;  /* 0x0000000104057890 */ /* 0x000fe4000fffe0ff */
[----:B------:R-:W-:Y:S02]  /*1c90*/  USHF.L.U32 UR34, UR10, 0x5, URZ ;  /* 0x000000050a227899 */ /* 0x000fe400080006ff */
[----:B------:R-:W-:Y:S02]  /*1ca0*/  UISETP.NE.AND UP0, UPT, UR5, 0x11, UPT ;  /* 0x000000110500788c */ /* 0x000fe4000bf05270 */
[----:B------:R-:W-:Y:S02]  /*1cb0*/  UIADD3 UR10, UPT, UPT, UR10, 0x1, URZ ;  /* 0x000000010a0a7890 */ /* 0x000fe4000fffe0ff */
[----:B------:R-:W-:Y:S02]  /*1cc0*/  USEL UR7, URZ, 0x1, UP0 ;  /* 0x00000001ff077887 */ /* 0x000fe40008000000 */
[----:B------:R-:W-:-:S02]  /*1cd0*/  USEL UR5, UR5, URZ, UP0 ;  /* 0x000000ff05057287 */ /* 0x000fc40008000000 */
[----:B------:R-:W-:Y:S02]  /*1ce0*/  ULEA UR32, UR4, UR13, 0xc ;  /* 0x0000000d04207291 */ /* 0x000fe4000f8e60ff */
[----:B------:R-:W-:Y:S01]  /*1cf0*/  ULEA UR6, UR5, UR13, 0x3 ;  /* 0x0000000d05067291 */ /* 0x000fe2000f8e18ff */
[----:B------:R-:W-:Y:S01]  /*1d00*/  LOP3.LUT R12, R12, UR7, RZ, 0x3c, !PT ;  /* 0x000000070c0c7c12 */ /* 0x000fe2000f8e3cff */
[----:B------:R-:W-:Y:S02]  /*1d10*/  UIADD3 UR8, UP1, UPT, UR28, 0x80, URZ ;  /* 0x000000801c087890 */ /* 0x000fe4000ff3e0ff */
[----:B------:R-:W-:Y:S01]  /*1d20*/  UIADD3 UR32, UPT, UPT, UR32, 0x4600, URZ ;  /* 0x0000460020207890 */ /* 0x000fe2000fffe0ff */
[----:B-1----:R-:W-:Y:S01]  /*1d30*/  SHF.L.U32 R0, R12, 0x1f, RZ ;  /* 0x0000001f0c007819 */ /* 0x002fe200000006ff */
[----:B------:R-:W-:Y:S02]  /*1d40*/  UIADD3.X UR9, UPT, UPT, URZ, UR29, URZ, UP1, !UPT ;  /* 0x0000001dff097290 */ /* 0x000fe40008ffe4ff */
[----:B------:R-:W-:Y:S01]  /*1d50*/  ULEA UR16, UR4, UR25, 0xd ;  /* 0x0000001904107291 */ /* 0x000fe2000f8e68ff */
[----:B------:R4:W1:Y:S01]  /*1d60*/  SYNCS.PHASECHK.TRANS64.TRYWAIT P0, [UR6+0x88], R0 ;  /* 0x00008800ff0075a7 */ /* 0x0008620008001106 */
[----:B------:R-:W-:Y:S01]  /*1d70*/  UIADD3 UR6, UP0, UPT, UR28, 0x180, URZ ;  /* 0x000001801c067890 */ /* 0x000fe2000ff1e0ff */
[----:B------:R-:W-:Y:S01]  /*1d80*/  UMOV UR14, 0x0 ;  /* 0x00000000000e7882 */ /* 0x000fe20000000000 */
[----:B------:R-:W-:-:S02]  /*1d90*/  UMOV UR15, 0x10000000 ;  /* 0x10000000000f7882 */ /* 0x000fc40000000000 */
[----:B------:R-:W-:Y:S01]  /*1da0*/  UIADD3.X UR7, UPT, UPT, URZ, UR29, URZ, UP0, !UPT ;  /* 0x0000001dff077290 */ /* 0x000fe200087fe4ff */
[----:B------:R-:W-:Y:S01]  /*1db0*/  UTMALDG.3D [UR32], [UR8], desc[UR14] ;  /* 0x00000e20080075b4 */ /* 0x000fe20008011000 */
[----:B------:R-:W-:Y:S01]  /*1dc0*/  UISETP.NE.AND UP0, UPT, UR10, UR21, UPT ;  /* 0x000000150a00728c */ /* 0x000fe2000bf05270 */
[----:B------:R-:W-:Y:S01]  /*1dd0*/  UMOV UR4, 0x30000 ;  /* 0x0003000000047882 */ /* 0x000fe20000000000 */
[----:B------:R-:W-:Y:S01]  /*1de0*/  UMOV UR20, UR36 ;  /* 0x0000002400147c82 */ /* 0x000fe20008000000 */
[----:B------:R-:W-:Y:S01]  /*1df0*/  UMOV UR17, UR33 ;  /* 0x0000002100117c82 */ /* 0x000fe20008000000 */
[----:B------:R-:W-:-:S03]  /*1e00*/  UMOV UR18, UR34 ;  /* 0x0000002200127c82 */ /* 0x000fc60008000000 */
[----:B------:R2:W-:Y:S02]  /*1e10*/  UTMALDG.3D.MULTICAST [UR16], [UR6], UR4, desc[UR14] ;  /* 0x00000e10060073b4 */ /* 0x0005e40008011804 */
[----:B--2---:R-:W-:Y:S01]  /*1e20*/  UMOV UR6, UR21 ;  /* 0x0000001500067c82 */ /* 0x004fe20008000000 */
[----:B------:R-:W-:Y:S01]  /*1e30*/  UMOV UR4, UR5 ;  /* 0x0000000500047c82 */ /* 0x000fe20008000000 */
[----:B------:R-:W-:Y:S05]  /*1e40*/  BRA.U UP0, `(.L_x_32) ;  /* 0xfffffffd00507547 */ /* 0x000fea000b83ffff */
.L_x_26:
[----:B------:R-:W-:Y:S01]  /*1e50*/  ULEA UR4, UR5, UR13, 0x3 ;  /* 0x0000000d05047291 */ /* 0x000fe2000f8e18ff */
[----:B-1--4-:R-:W-:Y:S01]  /*1e60*/  SHF.L.U32 R0, R12, 0x1f, RZ ;  /* 0x0000001f0c007819 */ /* 0x012fe200000006ff */
[----:B------:R-:W-:Y:S01]  /*1e70*/  @!P1 SYNCS.ARRIVE.TRANS64.A1T0 RZ, [UR13+0x158], RZ ;  /* 0x000158ffffff99a7 */ /* 0x000fe2000810000d */
[----:B------:R-:W-:-:S06]  /*1e80*/  UISETP.GT.AND UP0, UPT, UR41, UR40, UPT ;  /* 0x000000282900728c */ /* 0x000fcc000bf04270 */
[----:B---3--:R1:W3:Y:S03]  /*1e90*/  SYNCS.PHASECHK.TRANS64.TRYWAIT P0, [UR4+0x88], R0 ;  /* 0x00008800ff0075a7 */ /* 0x0082e60008001104 */
[----:B------:R-:W-:Y:S05]  /*1ea0*/  BRA.U !UP0, `(.L_x_33) ;  /* 0x0000000108bc7547 */ /* 0x000fea000b800000 */
[----:B------:R-:W-:Y:S01]  /*1eb0*/  UIADD3 UR26, UPT, UPT, UR43, UR6, URZ ;  /* 0x000000062b1a7290 */ /* 0x000fe2000fffe0ff */
[----:B------:R-:W-:-:S11]  /*1ec0*/  UMOV UR4, UR5 ;  /* 0x0000000500047c82 */ /* 0x000fd60008000000 */
.L_x_39:
[----:B------:R-:W-:Y:S01]  /*1ed0*/  ULEA UR9, UR4, UR13, 0x3 ;  /* 0x0000000d04097291 */ /* 0x000fe2000f8e18ff */
[----:B---3--:R-:W-:Y:S01]  /*1ee0*/  @!P3 MOV R2, 0x3000 ;  /* 0x000030000002b802 */ /* 0x008fe20000000f00 */
[----:B-1-3--:R-:W-:Y:S10]  /*1ef0*/  @P0 BRA `(.L_x_34) ;  /* 0x00000000000c0947 */ /* 0x00aff40003800000 */
[----:B------:R-:W-:-:S04]  /*1f00*/  SHF.L.U32 R3, R12, 0x1f, RZ ;  /* 0x0000001f0c037819 */ /* 0x000fc800000006ff */
[----:B------:R-:W3:Y:S02]  /*1f10*/  SYNCS.PHASECHK.TRANS64.TRYWAIT P0, [UR9+0x88], R3 ;  /* 0x00008803ff0075a7 */ /* 0x000ee40008001109 */
[----:B---3--:R-:W-:Y:S05]  /*1f20*/  @!P0 BRA `(.L_x_35) ;  /* 0x0000006c00f48947 */ /* 0x008fea0003800000 */
.L_x_34:
[----:B------:R3:W-:Y:S01]  /*1f30*/  @!P3 SYNCS.ARRIVE.TRANS64 RZ, [UR9], R2 ;  /* 0x00000002ffffb9a7 */ /* 0x0007e20008000009 */
[----:B------:R-:W-:-:S04]  /*1f40*/  ULOP3.LUT UR5, UR24, 0x2, URZ, 0xfc, !UPT ;  /* 0x0000000218057892 */ /* 0x000fc8000f8efcff */
[----:B------:R-:W-:-:S09]  /*1f50*/  UISETP.NE.AND UP0, UPT, UR5, 0x2, UPT ;  /* 0x000000020500788c */ /* 0x000fd2000bf05270 */
[----:B------:R-:W-:Y:S05]  /*1f60*/  BRA.U UP0, `(.L_x_36) ;  /* 0x0000000100047547 */ /* 0x000fea000b800000 */
[----:B--2---:R-:W-:Y:S05]  /*1f70*/  BPT.TRAP 0x1 ;  /* 0x000000040000795c */ /* 0x004fea0000300000 */
.L_x_36:
[----:B------:R-:W-:Y:S04]  /*1f80*/  BSSY.RECONVERGENT B0, `(.L_x_37) ;  /* 0x0000003000007945 */ /* 0x000fe80003800200 */
[----:B------:R-:W-:Y:S05]  /*1f90*/  @P2 BRA `(.L_x_38) ;  /* 0x0000000000042947 */ /* 0x000fea0003800000 */
[----:B--2---:R-:W-:Y:S05]  /*1fa0*/  BPT.TRAP 0x1 ;  /* 0x000000040000795c */ /* 0x004fea0000300000 */
.L_x_38:
[----:B--2---:R-:W-:Y:S05]  /*1fb0*/  BSYNC.RECONVERGENT B0 ;  /* 0x0000000000007941 */ /* 0x004fea0003800200 */
.L_x_37:
[----:B------:R-:W-:Y:S02]  /*1fc0*/  UIADD3 UR5, UPT, UPT, UR4, 0x1, URZ ;  /* 0x0000000104057890 */ /* 0x000fe4000fffe0ff */
[----:B------:R-:W-:Y:S02]  /*1fd0*/  UIADD3 UR14, UP1, UPT, UR28, 0x80, URZ ;  /* 0x000000801c0e7890 */ /* 0x000fe4000ff3e0ff */
[----:B------:R-:W-:Y:S02]  /*1fe0*/  UISETP.NE.AND UP0, UPT, UR5, 0x11, UPT ;  /* 0x000000110500788c */ /* 0x000fe4000bf05270 */
[----:B------:R-:W-:Y:S02]  /*1ff0*/  USHF.L.U32 UR10, UR6, 0x5, URZ ;  /* 0x00000005060a7899 */ /* 0x000fe400080006ff */
[----:B------:R-:W-:Y:S02]  /*2000*/  USEL UR8, URZ, 0x1, UP0 ;  /* 0x00000001ff087887 */ /* 0x000fe40008000000 */
[----:B------:R-:W-:-:S02]  /*2010*/  USEL UR5, UR5, URZ, UP0 ;  /* 0x000000ff05057287 */ /* 0x000fc40008000000 */
[----:B------:R-:W-:Y:S02]  /*2020*/  UIADD3 UR22, UP0, UPT, UR28, 0x180, URZ ;  /* 0x000001801c167890 */ /* 0x000fe4000ff1e0ff */
[----:B------:R-:W-:Y:S01]  /*2030*/  LOP3.LUT R12, R12, UR8, RZ, 0x3c, !PT ;  /* 0x000000080c0c7c12 */ /* 0x000fe2000f8e3cff */
[----:B------:R-:W-:Y:S02]  /*2040*/  ULEA UR8, UR4, UR13, 0xc ;  /* 0x0000000d04087291 */ /* 0x000fe4000f8e60ff */
[----:B------:R-:W-:Y:S01]  /*2050*/  ULEA UR7, UR5, UR13, 0x3 ;  /* 0x0000000d05077291 */ /* 0x000fe2000f8e18ff */
[----:B-1----:R-:W-:Y:S01]  /*2060*/  SHF.L.U32 R0, R12, 0x1f, RZ ;  /* 0x0000001f0c007819 */ /* 0x002fe200000006ff */
[----:B------:R-:W-:Y:S02]  /*2070*/  UIADD3 UR8, UPT, UPT, UR8, 0x4600, URZ ;  /* 0x0000460008087890 */ /* 0x000fe4000fffe0ff */
[----:B------:R-:W-:Y:S02]  /*2080*/  UIADD3.X UR15, UPT, UPT, URZ, UR29, URZ, UP1, !UPT ;  /* 0x0000001dff0f7290 */ /* 0x000fe40008ffe4ff */
[----:B------:R-:W-:-:S02]  /*2090*/  ULEA UR16, UR4, UR25, 0xd ;  /* 0x0000001904107291 */ /* 0x000fc4000f8e68ff */
[----:B------:R-:W-:Y:S01]  /*20a0*/  UIADD3.X UR23, UPT, UPT, URZ, UR29, URZ, UP0, !UPT ;  /* 0x0000001dff177290 */ /* 0x000fe200087fe4ff */
[----:B------:R4:W1:Y:S01]  /*20b0*/  SYNCS.PHASECHK.TRANS64.TRYWAIT P0, [UR7+0x88], R0 ;  /* 0x00008800ff0075a7 */ /* 0x0008620008001107 */
[----:B------:R-:W-:Y:S01]  /*20c0*/  UMOV UR30, 0x0 ;  /* 0x00000000001e7882 */ /* 0x000fe20000000000 */
[----:B------:R-:W-:Y:S01]  /*20d0*/  UMOV UR31, 0x10000000 ;  /* 0x10000000001f7882 */ /* 0x000fe20000000000 */
[----:B------:R-:W-:Y:S01]  /*20e0*/  UMOV UR11, UR35 ;  /* 0x00000023000b7c82 */ /* 0x000fe20008000000 */
[----:B------:R-:W-:Y:S01]  /*20f0*/  UMOV UR12, UR36 ;  /* 0x00000024000c7c82 */ /* 0x000fe20008000000 */
[----:B------:R-:W-:Y:S01]  /*2100*/  UMOV UR7, 0x30000 ;  /* 0x0003000000077882 */ /* 0x000fe20000000000 */
[----:B------:R-:W-:Y:S01]  /*2110*/  UMOV UR20, UR36 ;  /* 0x0000002400147c82 */ /* 0x000fe20008000000 */
[----:B------:R-:W-:Y:S01]  /*2120*/  UMOV UR17, UR9 ;  /* 0x0000000900117c82 */ /* 0x000fe20008000000 */
[----:B------:R-:W-:Y:S01]  /*2130*/  UMOV UR18, UR10 ;  /* 0x0000000a00127c82 */ /* 0x000fe20008000000 */
[----:B------:R4:W-:Y:S01]  /*2140*/  UTMALDG.3D [UR8], [UR14], desc[UR30] ;  /* 0x00001e080e0075b4 */ /* 0x0009e20008011000 */
[----:B------:R-:W-:Y:S01]  /*2150*/  UIADD3 UR6, UPT, UPT, UR6, 0x1, URZ ;  /* 0x0000000106067890 */ /* 0x000fe2000fffe0ff */
[----:B------:R-:W-:-:S03]  /*2160*/  UMOV UR4, UR5 ;  /* 0x0000000500047c82 */ /* 0x000fc60008000000 */
[----:B------:R-:W-:Y:S01]  /*2170*/  UISETP.NE.AND UP0, UPT, UR6, UR26, UPT ;  /* 0x0000001a0600728c */ /* 0x000fe2000bf05270 */
[----:B------:R4:W-:Y:S08]  /*2180*/  UTMALDG.3D.MULTICAST [UR16], [UR22], UR7, desc[UR30] ;  /* 0x00001e10160073b4 */ /* 0x0009f00008011807 */
[----:B----4-:R-:W-:Y:S05]  /*2190*/  BRA.U UP0, `(.L_x_39) ;  /* 0xfffffffd004c7547 */ /* 0x010fea000b83ffff */
.L_x_33:
[C---:B------:R-:W-:Y:S01]  /*21a0*/  LEA R3, R11.reuse, UR13, 0x3 ;  /* 0x0000000d0b037c11 */ /* 0x040fe2000f8e18ff */
[----:B------:R-:W-:Y:S01]  /*21b0*/  NOP ;  /* 0x0000000000007918 */ /* 0x000fe20000000000 */
[----:B-1----:R-:W-:Y:S02]  /*21c0*/  SHF.L.U32 R0, R10, 0x1f, RZ ;  /* 0x0000001f0a007819 */ /* 0x002fe400000006ff */
[----:B------:R-:W-:Y:S02]  /*21d0*/  LEA R4, R11, UR13, 0x4 ;  /* 0x0000000d0b047c11 */ /* 0x000fe4000f8e20ff */
[----:B---3--:R-:W1:Y:S02]  /*21e0*/  SYNCS.PHASECHK.TRANS64.TRYWAIT P0, [R3+URZ+0x160], R0 ;  /* 0x00016000030075a7 */ /* 0x008e6400080011ff */
[----:B-1----:R-:W-:Y:S05]  /*21f0*/  @!P0 BRA `(.L_x_40) ;  /* 0x0000006c00588947 */ /* 0x002fea0003800000 */
.L_x_155:
[----:B------:R-:W3:Y:S01]  /*2200*/  LDS.128 R4, [R4+0x1f0] ;  /* 0x0001f00004047984 */ /* 0x000ee20000000c00 */
[----:B------:R-:W-:Y:S01]  /*2210*/  UISETP.GE.AND UP0, UPT, UR42, 0x1, UPT ;  /* 0x000000012a00788c */ /* 0x000fe2000bf06270 */
[----:B------:R-:W-:Y:S01]  /*2220*/  @!PT LDS RZ, [RZ] ;  /* 0x00000000fffff984 */ /* 0x000fe20000000800 */
[----:B------:R-:W-:Y:S01]  /*2230*/  @!PT LDS RZ, [RZ] ;  /* 0x00000000fffff984 */ /* 0x000fe20000000800 */
[----:B------:R-:W-:Y:S01]  /*2240*/  @!PT LDS RZ, [RZ] ;  /* 0x00000000fffff984 */ /* 0x000fe20000000800 */
[----:B------:R-:W-:Y:S01]  /*2250*/  @!PT LDS RZ, [RZ] ;  /* 0x00000000fffff984 */ /* 0x000fe20000000800 */
[----:B------:R4:W-:Y:S06]  /*2260*/  MEMBAR.ALL.CTA ;  /* 0x0000000000007992 */ /* 0x0009ec0000008000 */
[----:B----4-:R-:W4:Y:S01]  /*2270*/  FENCE.VIEW.ASYNC.S ;  /* 0x00000000000073c6 */ /* 0x010f220000000000 */
[----:B---3--:R-:W-:-:S13]  /*2280*/  LOP3.LUT P0, RZ, R6, 0x1, RZ, 0xc0, !PT ;  /* 0x0000000106ff7812 */ /* 0x008fda000780c0ff */
[----:B----4-:R-:W-:Y:S01]  /*2290*/  VOTEU.ANY UP1, P0 ;  /* 0x0000000000ff7886 */ /* 0x010fe20000020100 */
[----:B------:R-:W-:-:S13]  /*22a0*/  PLOP3.LUT P0, PT, PT, PT, UP1, 0x80, 0x8 ;  /* 0x000000000008781c */ /* 0x000fda0003f0f018 */
[----:B-1----:R-:W-:Y:S02]  /*22b0*/  @P0 LOP3.LUT R0, R5, 0xffff, RZ, 0xc0, !PT ;  /* 0x0000ffff05000812 */ /* 0x002fe400078ec0ff */
[----:B------:R-:W-:Y:S02]  /*22c0*/  @P0 MOV R2, R4 ;  /* 0x0000000400020202 */ /* 0x000fe40000000f00 */
[----:B------:R-:W-:Y:S01]  /*22d0*/  @P0 R2UR UR6, R0 ;  /* 0x00000000000602ca */ /* 0x000fe200000e0000 */
[----:B------:R-:W-:Y:S01]  /*22e0*/  VIADD R0, R3, 0x170 ;  /* 0x0000017003007836 */ /* 0x000fe20000000000 */
[----:B------:R-:W-:Y:S02]  /*22f0*/  @P0 SHF.R.U32.HI R4, RZ, 0x10, R5 ;  /* 0x00000010ff040819 */ /* 0x000fe40000011605 */
[----:B------:R-:W-:Y:S02]  /*2300*/  @P0 R2UR UR7, R2 ;  /* 0x00000000020702ca */ /* 0x000fe400000e0000 */
[----:B------:R-:W-:-:S02]  /*2310*/  PRMT R0, RZ, 0x654, R0 ;  /* 0x00000654ff007816 */ /* 0x000fc40000000000 */
[----:B------:R-:W-:Y:S02]  /*2320*/  @P0 R2UR UR4, R4 ;  /* 0x00000000040402ca */ /* 0x000fe400000e0000 */
[----:B------:R1:W-:Y:S03]  /*2330*/  SYNCS.ARRIVE.TRANS64.RED.A1T0 RZ, [R0+URZ], RZ ;  /* 0x000000ff00ff79a7 */ /* 0x0003e600081004ff */
[----:B------:R-:W-:-:S04]  /*2340*/  @UP1 UMOV UR27, UR6 ;  /* 0x00000006001b1c82 */ /* 0x000fc80008000000 */
[----:B------:R-:W-:-:S04]  /*2350*/  @UP1 UMOV UR37, UR7 ;  /* 0x0000000700251c82 */ /* 0x000fc80008000000 */
[----:B------:R-:W-:Y:S01]  /*2360*/  @UP1 UMOV UR36, UR4 ;  /* 0x0000000400241c82 */ /* 0x000fe20008000000 */
[----:B------:R-:W-:Y:S05]  /*2370*/  BRA.U !UP0, `(.L_x_41) ;  /* 0x0000000108d47547 */ /* 0x000fea000b800000 */
[----:B------:R-:W2:Y:S01]  /*2380*/  LDCU.128 UR16, c[0x0][0xb10] ;  /* 0x00016200ff1077ac */ /* 0x000ea20008000c00 */
[----:B------:R-:W3:Y:S01]  /*2390*/  LDCU UR12, c[0x0][0xb20] ;  /* 0x00016400ff0c77ac */ /* 0x000ee20008000800 */
[----:B------:R-:W4:Y:S01]  /*23a0*/  LDCU UR20, c[0x0][0xb0c] ;  /* 0x00016180ff1477ac */ /* 0x000f220008000800 */
[----:B------:R-:W1:Y:S01]  /*23b0*/  LDCU.64 UR8, c[0x0][0xb28] ;  /* 0x00016500ff0877ac */ /* 0x000e620008000a00 */
[----:B------:R-:W-:Y:S02]  /*23c0*/  UISETP.NE.AND UP3, UPT, UR42, 0x1, UPT ;  /* 0x000000012a00788c */ /* 0x000fe4000bf65270 */
[----:B--2---:R-:W-:Y:S02]  /*23d0*/  UIMAD.WIDE.U32 UR10, UR38, UR19, URZ ;  /* 0x00000013260a72a5 */ /* 0x004fe4000f8e00ff */
[----:B------:R-:W-:Y:S02]  /*23e0*/  UIMAD.WIDE.U32 UR6, UR39, UR16, URZ ;  /* 0x00000010270672a5 */ /* 0x000fe4000f8e00ff */
[----:B------:R-:W-:-:S02]  /*23f0*/  UISETP.NE.AND UP0, UPT, UR18, 0x1, UPT ;  /* 0x000000011200788c */ /* 0x000fc4000bf05270 */
[----:B------:R-:W-:Y:S01]  /*2400*/  UIMAD.WIDE.U32 UR22, UR27, UR19, URZ ;  /* 0x000000131b1672a5 */ /* 0x000fe2000f8e00ff */
[----:B------:R-:W-:Y:S02]  /*2410*/  UMOV UR10, UR11 ;  /* 0x0000000b000a7c82 */ /* 0x000fe40008000000 */
[----:B------:R-:W-:Y:S01]  /*2420*/  UMOV UR6, UR7 ;  /* 0x0000000700067c82 */ /* 0x000fe20008000000 */
[----:B---3--:R-:W-:Y:S02]  /*2430*/  USHF.R.U32.HI UR10, URZ, UR12, UR10 ;  /* 0x0000000cff0a7299 */ /* 0x008fe4000801160a */
[----:B------:R-:W-:Y:S02]  /*2440*/  USHF.R.U32.HI UR7, URZ, UR17, UR6 ;  /* 0x00000011ff077299 */ /* 0x000fe40008011606 */
[----:B----4-:R-:W-:Y:S02]  /*2450*/  UISETP.NE.AND UP2, UPT, UR20, 0x1, UPT ;  /* 0x000000011400788c */ /* 0x010fe4000bf45270 */
[----:B------:R-:W-:-:S02]  /*2460*/  USEL UR6, UR38, UR10, !UP0 ;  /* 0x0000000a26067287 */ /* 0x000fc4000c000000 */
[----:B------:R-:W-:Y:S02]  /*2470*/  USEL UR7, UR39, UR7, !UP2 ;  /* 0x0000000727077287 */ /* 0x000fe4000d000000 */
[----:B-1----:R-:W-:Y:S01]  /*2480*/  UIMAD.WIDE.U32 UR10, UR6, UR8, URZ ;  /* 0x00000008060a72a5 */ /* 0x002fe2000f8e00ff */
[----:B------:R-:W-:Y:S01]  /*2490*/  UMOV UR4, UR23 ;  /* 0x0000001700047c82 */ /* 0x000fe20008000000 */
[----:B------:R-:W-:Y:S02]  /*24a0*/  UIMAD.WIDE.U32 UR14, UR37, UR16, URZ ;  /* 0x00000010250e72a5 */ /* 0x000fe4000f8e00ff */
[----:B------:R-:W-:-:S03]  /*24b0*/  UIMAD.WIDE.U32 UR22, UR7, UR8, URZ ;  /* 0x00000008071672a5 */ /* 0x000fc6000f8e00ff */
[----:B------:R-:W-:Y:S01]  /*24c0*/  UMOV UR10, UR11 ;  /* 0x0000000b000a7c82 */ /* 0x000fe20008000000 */
[----:B------:R-:W-:Y:S02]  /*24d0*/  USHF.R.U32.HI UR4, URZ, UR12, UR4 ;  /* 0x0000000cff047299 */ /* 0x000fe40008011604 */
[----:B------:R-:W-:Y:S01]  /*24e0*/  @UP3 USHF.R.U32.HI UR6, URZ, UR9, UR10 ;  /* 0x00000009ff063299 */ /* 0x000fe2000801160a */
[----:B------:R-:W-:Y:S01]  /*24f0*/  UMOV UR14, UR15 ;  /* 0x0000000f000e7c82 */ /* 0x000fe20008000000 */
[----:B------:R-:W-:Y:S01]  /*2500*/  UMOV UR22, UR23 ;  /* 0x0000001700167c82 */ /* 0x000fe20008000000 */
[----:B------:R-:W-:Y:S02]  /*2510*/  USHF.R.U32.HI UR17, URZ, UR17, UR14 ;  /* 0x00000011ff117299 */ /* 0x000fe4000801160e */
[----:B------:R-:W-:Y:S02]  /*2520*/  USEL UR4, UR27, UR4, !UP0 ;  /* 0x000000041b047287 */ /* 0x000fe4000c000000 */
[----:B------:R-:W-:-:S02]  /*2530*/  @UP3 USHF.R.U32.HI UR7, URZ, UR9, UR22 ;  /* 0x00000009ff073299 */ /* 0x000fc40008011616 */
[----:B------:R-:W-:Y:S02]  /*2540*/  UIMAD UR10, UR42, UR6, URZ ;  /* 0x000000062a0a72a4 */ /* 0x000fe4000f8e02ff */
[----:B------:R-:W-:Y:S02]  /*2550*/  USEL UR6, UR37, UR17, !UP2 ;  /* 0x0000001125067287 */ /* 0x000fe4000d000000 */
[----:B------:R-:W-:Y:S02]  /*2560*/  UIMAD UR12, UR42, UR7, URZ ;  /* 0x000000072a0c72a4 */ /* 0x000fe4000f8e02ff */
[----:B------:R-:W-:Y:S02]  /*2570*/  UISETP.GE.AND UP0, UPT, UR4, UR10, UPT ;  /* 0x0000000a0400728c */ /* 0x000fe4000bf06270 */
[----:B------:R-:W-:Y:S02]  /*2580*/  UIMAD.WIDE.U32 UR10, UR4, UR8, URZ ;  /* 0x00000008040a72a5 */ /* 0x000fe4000f8e00ff */
[----:B------:R-:W-:-:S02]  /*2590*/  UISETP.GE.OR UP0, UPT, UR6, UR12, UP0 ;  /* 0x0000000c0600728c */ /* 0x000fc40008706670 */
[----:B------:R-:W-:Y:S02]  /*25a0*/  UIMAD.WIDE.U32 UR14, UR6, UR8, URZ ;  /* 0x00000008060e72a5 */ /* 0x000fe4000f8e00ff */
[----:B------:R-:W-:Y:S01]  /*25b0*/  UIADD3 UR12, UPT, UPT, -UR6, URZ, URZ ;  /* 0x000000ff060c7290 */ /* 0x000fe2000fffe1ff */
[----:B------:R-:W-:Y:S01]  /*25c0*/  UMOV UR10, UR11 ;  /* 0x0000000b000a7c82 */ /* 0x000fe20008000000 */
[----:B------:R-:W-:Y:S02]  /*25d0*/  UIADD3 UR11, UPT, UPT, -UR4, URZ, URZ ;  /* 0x000000ff040b7290 */ /* 0x000fe4000fffe1ff */
[----:B------:R-:W-:-:S03]  /*25e0*/  USHF.R.U32.HI UR10, URZ, UR9, UR10 ;  /* 0x00000009ff0a7299 */ /* 0x000fc6000801160a */
[----:B------:R-:W-:Y:S01]  /*25f0*/  @!UP0 UMOV UR8, UR15 ;  /* 0x0000000f00088c82 */ /* 0x000fe20008000000 */
[----:B------:R-:W-:Y:S02]  /*2600*/  UIMAD UR11, UR18, UR11, UR27 ;  /* 0x0000000b120b72a4 */ /* 0x000fe4000f8e021b */
[----:B------:R-:W-:Y:S02]  /*2610*/  USEL UR10, UR4, UR10, !UP3 ;  /* 0x0000000a040a7287 */ /* 0x000fe4000d800000 */
[----:B------:R-:W-:Y:S02]  /*2620*/  @!UP0 USHF.R.U32.HI UR8, URZ, UR9, UR8 ;  /* 0x00000009ff088299 */ /* 0x000fe40008011608 */
[----:B------:R-:W-:Y:S02]  /*2630*/  UIADD3 UR9, UPT, UPT, -UR10, URZ, URZ ;  /* 0x000000ff0a097290 */ /* 0x000fe4000fffe1ff */
[----:B------:R-:W-:Y:S02]  /*2640*/  @!UP0 USEL UR8, UR6, UR8, !UP3 ;  /* 0x0000000806088287 */ /* 0x000fe4000d800000 */
[----:B------:R-:W-:-:S02]  /*2650*/  UIMAD UR9, UR42, UR9, UR4 ;  /* 0x000000092a0972a4 */ /* 0x000fc4000f8e0204 */
[----:B------:R-:W-:Y:S02]  /*2660*/  @!UP0 UIADD3 UR10, UPT, UPT, UR10, -UR8, URZ ;  /* 0x800000080a0a8290 */ /* 0x000fe4000fffe0ff */
[----:B------:R-:W-:Y:S02]  /*2670*/  @!UP0 UIMAD UR8, UR9, UR7, UR8 ;  /* 0x00000007090882a4 */ /* 0x000fe4000f8e0208 */
[----:B------:R-:W-:Y:S02]  /*2680*/  @!UP0 UIMAD UR4, UR42, UR10, UR6 ;  /* 0x0000000a2a0482a4 */ /* 0x000fe4000f8e0206 */
[----:B------:R-:W-:Y:S02]  /*2690*/  UIMAD UR7, UR20, UR12, UR37 ;  /* 0x0000000c140772a4 */ /* 0x000fe4000f8e0225 */
[----:B------:R-:W-:Y:S01]  /*26a0*/  UIMAD UR27, UR4, UR18, UR11 ;  /* 0x00000012041b72a4 */ /* 0x000fe2000f8e020b */
[----:B------:R-:W-:Y:S02]  /*26b0*/  @!UP0 UMOV UR6, UR8 ;  /* 0x0000000800068c82 */ /* 0x000fe40008000000 */
[----:B------:R-:W-:-:S12]  /*26c0*/  UIMAD UR37, UR6, UR20, UR7 ;  /* 0x00000014062572a4 */ /* 0x000fd8000f8e0207 */
.L_x_41:
[----:B------:R-:W3:Y:S02]  /*26d0*/  LDCU UR4, c[0x0][0xb30] ;  /* 0x00016600ff0477ac */ /* 0x000ee40008000800 */
[----:B---3--:R-:W-:-:S09]  /*26e0*/  UISETP.NE.AND UP0, UPT, UR4, 0x1, UPT ;  /* 0x000000010400788c */ /* 0x008fd2000bf05270 */
[----:B------:R-:W-:Y:S05]  /*26f0*/  BRA.U UP0, `(.L_x_42) ;  /* 0x0000000100447547 */ /* 0x000fea000b800000 */
[----:B------:R-:W3:Y:S01]  /*2700*/  LDCU.128 UR16, c[0x0][0xb10] ;  /* 0x00016200ff1077ac */ /* 0x000ee20008000c00 */
[----:B------:R-:W4:Y:S01]  /*2710*/  LDCU UR10, c[0x0][0xb0c] ;  /* 0x00016180ff0a77ac */ /* 0x000f220008000800 */
[----:B------:R-:W1:Y:S01]  /*2720*/  LDCU UR11, c[0x0][0xb20] ;  /* 0x00016400ff0b77ac */ /* 0x000e620008000800 */
[----:B---3--:R-:W-:Y:S02]  /*2730*/  UIMAD.WIDE.U32 UR8, UR37, UR16, URZ ;  /* 0x00000010250872a5 */ /* 0x008fe4000f8e00ff */
[----:B------:R-:W-:Y:S02]  /*2740*/  UIMAD.WIDE.U32 UR6, UR27, UR19, URZ ;  /* 0x000000131b0672a5 */ /* 0x000fe4000f8e00ff */
[----:B----4-:R-:W-:Y:S02]  /*2750*/  UISETP.NE.AND UP2, UPT, UR10, 0x1, UPT ;  /* 0x000000010a00788c */ /* 0x010fe4000bf45270 */
[----:B------:R-:W-:Y:S01]  /*2760*/  UISETP.NE.AND UP0, UPT, UR18, 0x1, UPT ;  /* 0x000000011200788c */ /* 0x000fe2000bf05270 */
[----:B------:R-:W-:-:S02]  /*2770*/  UMOV UR8, UR9 ;  /* 0x0000000900087c82 */ /* 0x000fc40008000000 */
[----:B------:R-:W-:Y:S01]  /*2780*/  UMOV UR4, UR7 ;  /* 0x0000000700047c82 */ /* 0x000fe20008000000 */
[----:B------:R-:W-:Y:S02]  /*2790*/  USHF.R.U32.HI UR17, URZ, UR17, UR8 ;  /* 0x00000011ff117299 */ /* 0x000fe40008011608 */
[----:B-1----:R-:W-:Y:S02]  /*27a0*/  USHF.R.U32.HI UR4, URZ, UR11, UR4 ;  /* 0x0000000bff047299 */ /* 0x002fe40008011604 */
[----:B------:R-:W-:Y:S02]  /*27b0*/  USEL UR6, UR37, UR17, !UP2 ;  /* 0x0000001125067287 */ /* 0x000fe4000d000000 */
[----:B------:R-:W-:-:S04]  /*27c0*/  USEL UR4, UR27, UR4, !UP0 ;  /* 0x000000041b047287 */ /* 0x000fc8000c000000 */
[----:B------:R-:W-:Y:S02]  /*27d0*/  UIADD3 UR7, UPT, UPT, UR6, -UR4, URZ ;  /* 0x8000000406077290 */ /* 0x000fe4000fffe0ff */
[----:B------:R-:W-:Y:S02]  /*27e0*/  UIADD3 UR4, UPT, UPT, -UR6, UR4, URZ ;  /* 0x0000000406047290 */ /* 0x000fe4000fffe1ff */
[----:B------:R-:W-:Y:S02]  /*27f0*/  UIMAD UR27, UR7, UR18, UR27 ;  /* 0x00000012071b72a4 */ /* 0x000fe4000f8e021b */
[----:B------:R-:W-:-:S12]  /*2800*/  UIMAD UR37, UR4, UR10, UR37 ;  /* 0x0000000a042572a4 */ /* 0x000fd8000f8e0225 */
.L_x_42:
[----:B------:R-:W-:Y:S01]  /*2810*/  VIADD R11, R11, 0x1 ;  /* 0x000000010b0b7836 */ /* 0x000fe20000000000 */
[----:B------:R-:W-:Y:S02]  /*2820*/  R2UR UR6, R48 ;  /* 0x00000000300672ca */ /* 0x000fe400000e0000 */
[----:B------:R-:W-:Y:S02]  /*2830*/  R2UR UR4, R47 ;  /* 0x000000002f0472ca */ /* 0x000fe400000e0000 */
[C---:B------:R-:W-:Y:S02]  /*2840*/  ISETP.NE.AND P0, PT, R11.reuse, 0x2, PT ;  /* 0x000000020b00780c */ /* 0x040fe40003f05270 */
[----:B------:R-:W-:Y:S02]  /*2850*/  PLOP3.LUT P1, PT, PT, PT, PT, 0x80, 0x8 ;  /* 0x000000000008781c */ /* 0x000fe40003f2f070 */
[----:B-1----:R-:W-:Y:S02]  /*2860*/  SEL R0, RZ, 0x1, P0 ;  /* 0x00000001ff007807 */ /* 0x002fe40000000000 */
[----:B------:R-:W-:-:S02]  /*2870*/  SEL R11, R11, RZ, P0 ;  /* 0x000000ff0b0b7207 */ /* 0x000fc40000000000 */
[----:B------:R-:W-:Y:S01]  /*2880*/  LOP3.LUT R10, R10, R0, RZ, 0x3c, !PT ;  /* 0x000000000a0a7212 */ /* 0x000fe200078e3cff */
[----:B------:R-:W-:Y:S02]  /*2890*/  UIADD3 UR30, UPT, UPT, UR37, UR6, URZ ;  /* 0x00000006251e7290 */ /* 0x000fe4000fffe0ff */
[----:B------:R-:W-:Y:S01]  /*28a0*/  UIADD3 UR31, UPT, UPT, UR27, UR4, URZ ;  /* 0x000000041b1f7290 */ /* 0x000fe2000fffe0ff */
[----:B------:R-:W-:Y:S11]  /*28b0*/  BRA.U UP1, `(.L_x_43) ;  /* 0xfffffff101587547 */ /* 0x000ff6000b83ffff */
[----:B------:R-:W-:Y:S01]  /*28c0*/  UIADD3 UR13, UPT, UPT, UR13, 0x88, URZ ;  /* 0x000000880d0d7890 */ /* 0x000fe2000fffe0ff */
[----:B------:R-:W-:-:S03]  /*28d0*/  SHF.L.U32 R2, R12, 0x1f, RZ ;  /* 0x0000001f0c027819 */ /* 0x000fc600000006ff */
[----:B------:R-:W-:-:S09]  /*28e0*/  ULEA UR4, UR5, UR13, 0x3 ;  /* 0x0000000d05047291 */ /* 0x000fd2000f8e18ff */
[----:B------:R-:W1:Y:S02]  /*28f0*/  SYNCS.PHASECHK.TRANS64.TRYWAIT P0, [UR4], R2 ;  /* 0x00000002ff0075a7 */ /* 0x000e640008001104 */
[----:B-1----:R-:W-:Y:S05]  /*2900*/  @!P0 BRA `(.L_x_44) ;  /* 0x0000006400a88947 */ /* 0x002fea0003800000 */
.L_x_157:
[----:B------:R-:W-:-:S04]  /*2910*/  UIADD3 UR4, UPT, UPT, UR5, 0x1, URZ ;  /* 0x0000000105047890 */ /* 0x000fc8000fffe0ff */
[----:B------:R-:W-:-:S04]  /*2920*/  UISETP.NE.AND UP0, UPT, UR4, 0x11, UPT ;  /* 0x000000110400788c */ /* 0x000fc8000bf05270 */
[----:B------:R-:W-:Y:S02]  /*2930*/  USEL UR6, URZ, 0x1, UP0 ;  /* 0x00000001ff067887 */ /* 0x000fe40008000000 */
[----:B------:R-:W-:-:S04]  /*2940*/  USEL UR4, UR4, URZ, UP0 ;  /* 0x000000ff04047287 */ /* 0x000fc80008000000 */
[----:B------:R-:W-:Y:S01]  /*2950*/  ULEA UR5, UR4, UR13, 0x3 ;  /* 0x0000000d04057291 */ /* 0x000fe2000f8e18ff */
[----:B-1----:R-:W-:-:S04]  /*2960*/  LOP3.LUT R2, R12, UR6, RZ, 0x3c, !PT ;  /* 0x000000060c027c12 */ /* 0x002fc8000f8e3cff */
[----:B------:R-:W-:-:S04]  /*2970*/  SHF.L.U32 R3, R2, 0x1f, RZ ;  /* 0x0000001f02037819 */ /* 0x000fc800000006ff */
[----:B------:R-:W1:Y:S02]  /*2980*/  SYNCS.PHASECHK.TRANS64.TRYWAIT P0, [UR5], R3 ;  /* 0x00000003ff0075a7 */ /* 0x000e640008001105 */
[----:B-1----:R-:W-:Y:S05]  /*2990*/  @!P0 BRA `(.L_x_45) ;  /* 0x00000064009c8947 */ /* 0x002fea0003800000 */
.L_x_159:
[----:B------:R-:W-:-:S04]  /*29a0*/  UIADD3 UR4, UPT, UPT, UR4, 0x1, URZ ;  /* 0x0000000104047890 */ /* 0x000fc8000fffe0ff */
[----:B------:R-:W-:-:S04]  /*29b0*/  UISETP.NE.AND UP0, UPT, UR4, 0x11, UPT ;  /* 0x000000110400788c */ /* 0x000fc8000bf05270 */
[----:B------:R-:W-:Y:S02]  /*29c0*/  USEL UR6, URZ, 0x1, UP0 ;  /* 0x00000001ff067887 */ /* 0x000fe40008000000 */
[----:B------:R-:W-:-:S04]  /*29d0*/  USEL UR4, UR4, URZ, UP0 ;  /* 0x000000ff04047287 */ /* 0x000fc80008000000 */
[----:B------:R-:W-:Y:S01]  /*29e0*/  ULEA UR5, UR4, UR13, 0x3 ;  /* 0x0000000d04057291 */ /* 0x000fe2000f8e18ff */
[----:B------:R-:W-:-:S04]  /*29f0*/  LOP3.LUT R2, R2, UR6, RZ, 0x3c, !PT ;  /* 0x0000000602027c12 */ /* 0x000fc8000f8e3cff */
[----:B-1----:R-:W-:-:S04]  /*2a00*/  SHF.L.U32 R3, R2, 0x1f, RZ ;  /* 0x0000001f02037819 */ /* 0x002fc800000006ff */
[----:B------:R-:W1:Y:S02]  /*2a10*/  SYNCS.PHASECHK.TRANS64.TRYWAIT P0, [UR5], R3 ;  /* 0x00000003ff0075a7 */ /* 0x000e640008001105 */
[----:B-1----:R-:W-:Y:S05]  /*2a20*/  @!P0 BRA `(.L_x_46) ;  /* 0x0000006400908947 */ /* 0x002fea0003800000 */
.L_x_161:
        /* <DEDUP_REMOVED lines=9> */
.L_x_163:
        /* <DEDUP_REMOVED lines=9> */
.L_x_165:
        /* <DEDUP_REMOVED lines=9> */
.L_x_167:
        /* <DEDUP_REMOVED lines=9> */
.L_x_169:
        /* <DEDUP_REMOVED lines=9> */
.L_x_171:
        /* <DEDUP_REMOVED lines=9> */
.L_x_173:
        /* <DEDUP_REMOVED lines=9> */
.L_x_175:
        /* <DEDUP_REMOVED lines=9> */
.L_x_177:
        /* <DEDUP_REMOVED lines=9> */
.L_x_179:
        /* <DEDUP_REMOVED lines=9> */
.L_x_181:
        /* <DEDUP_REMOVED lines=9> */
.L_x_183:
        /* <DEDUP_REMOVED lines=9> */
.L_x_185:
        /* <DEDUP_REMOVED lines=9> */
.L_x_187:
[----:B------:R-:W-:-:S04]  /*3180*/  UIADD3 UR4, UPT, UPT, UR4, 0x1, URZ ;  /* 0x0000000104047890 */ /* 0x000fc8000fffe0ff */
[----:B------:R-:W-:-:S04]  /*3190*/  UISETP.NE.AND UP0, UPT, UR4, 0x11, UPT ;  /* 0x000000110400788c */ /* 0x000fc8000bf05270 */
[----:B------:R-:W-:Y:S02]  /*31a0*/  USEL UR5, URZ, 0x1, UP0 ;  /* 0x00000001ff057887 */ /* 0x000fe40008000000 */
[----:B------:R-:W-:-:S04]  /*31b0*/  USEL UR4, UR4, URZ, UP0 ;  /* 0x000000ff04047287 */ /* 0x000fc80008000000 */
[----:B------:R-:W-:Y:S01]  /*31c0*/  ULEA UR4, UR4, UR13, 0x3 ;  /* 0x0000000d04047291 */ /* 0x000fe2000f8e18ff */
[----:B------:R-:W-:-:S04]  /*31d0*/  LOP3.LUT R2, R2, UR5, RZ, 0x3c, !PT ;  /* 0x0000000502027c12 */ /* 0x000fc8000f8e3cff */
[----:B------:R-:W-:Y:S01]  /*31e0*/  SHF.L.U32 R2, R2, 0x1f, RZ ;  /* 0x0000001f02027819 */ /* 0x000fe200000006ff */
[----:B-1----:R-:W-:-:S07]  /*31f0*/  IMAD.U32 R0, RZ, RZ, UR4 ;  /* 0x00000004ff007e24 */ /* 0x002fce000f8e00ff */
.L_x_60:
[----:B-1----:R1:W3:Y:S02]  /*3200*/  SYNCS.PHASECHK.TRANS64.TRYWAIT P0, [R0+URZ], R2 ;  /* 0x00000002000075a7 */ /* 0x0022e400080011ff */
[----:B---3--:R-:W-:Y:S05]  /*3210*/  @!P0 NANOSLEEP.SYNCS 0x989680 ;  /* 0x009896800000895d */ /* 0x008fea0003900000 */
[----:B------:R-:W3:Y:S02]  /*3220*/  @!P0 SYNCS.PHASECHK.TRANS64 P0, [R0+URZ], R2 ;  /* 0x00000002000085a7 */ /* 0x000ee400080010ff */
[----:B--23--:R-:W-:Y:S05]  /*3230*/  @P0 EXIT ;  /* 0x000000000000094d */ /* 0x00cfea0003800000 */
[----:B------:R-:W-:Y:S05]  /*3240*/  BRA `(.L_x_60) ;  /* 0xfffffffc00ec7947 */ /* 0x000fea000383ffff */
.L_x_23:
[----:B------:R-:W2:Y:S02]  /*3250*/  S2UR UR4, SR_CgaCtaId ;  /* 0x00000000000479c3 */ /* 0x000ea40000008800 */
[----:B--2---:R-:W-:-:S04]  /*3260*/  UISETP.NE.AND UP0, UPT, UR4, URZ, UPT ;  /* 0x000000ff0400728c */ /* 0x004fc8000bf05270 */
[----:B------:R-:W-:-:S09]  /*3270*/  UISETP.NE.OR UP0, UPT, UR18, 0x1, UP0 ;  /* 0x000000011200788c */ /* 0x000fd20008705670 */
[----:B------:R-:W-:Y:S05]  /*3280*/  BRA.U UP0, `(.L_x_61) ;  /* 0x00000005004c7547 */ /* 0x000fea000b800000 */
[----:B------:R-:W2:Y:S01]  /*3290*/  S2UR UR5, SR_CgaCtaId ;  /* 0x00000000000579c3 */ /* 0x000ea20000008800 */
[----:B------:R-:W-:Y:S01]  /*32a0*/  UMOV UR4, 0x400 ;  /* 0x0000040000047882 */ /* 0x000fe20000000000 */
[----:B------:R-:W-:Y:S01]  /*32b0*/  ISETP.GE.U32.AND P2, PT, R0, 0x2, PT ;  /* 0x000000020000780c */ /* 0x000fe20003f46070 */
[----:B------:R-:W-:Y:S01]  /*32c0*/  IMAD.MOV.U32 R12, RZ, RZ, 0x1 ;  /* 0x00000001ff0c7424 */ /* 0x000fe200078e00ff */
[----:B------:R-:W-:Y:S02]  /*32d0*/  CS2R R10, SRZ ;  /* 0x00000000000a7805 */ /* 0x000fe4000001ff00 */
[----:B------:R-:W-:Y:S01]  /*32e0*/  CS2R R8, SRZ ;  /* 0x0000000000087805 */ /* 0x000fe2000001ff00 */
[----:B--2---:R-:W-:-:S03]  /*32f0*/  ULEA UR6, UR5, UR4, 0x18 ;  /* 0x0000000405067291 */ /* 0x004fc6000f8ec0ff */
[----:B------:R-:W-:-:S09]  /*3300*/  UMOV UR5, URZ ;  /* 0x000000ff00057c82 */ /* 0x000fd20008000000 */
.L_x_65:
[----:B------:R-:W-:Y:S02]  /*3310*/  LEA R2, R8, UR6, 0x3 ;  /* 0x0000000608027c11 */ /* 0x000fe4000f8e18ff */
[----:B------:R-:W-:-:S03]  /*3320*/  SHF.L.U32 R4, R9, 0x1f, RZ ;  /* 0x0000001f09047819 */ /* 0x000fc600000006ff */
[----:B------:R-:W-:Y:S01]  /*3330*/  VIADD R5, R2, 0x1d0 ;  /* 0x000001d002057836 */ /* 0x000fe20000000000 */
[----:B------:R-:W2:Y:S02]  /*3340*/  SYNCS.PHASECHK.TRANS64.TRYWAIT P0, [R2+URZ+0x1c0], R4 ;  /* 0x0001c004020075a7 */ /* 0x000ea400080011ff */
[----:B--2---:R-:W-:Y:S05]  /*3350*/  @!P0 BRA `(.L_x_62) ;  /* 0x0000006000948947 */ /* 0x004fea0003800000 */
.L_x_188:
[----:B------:R-:W-:Y:S01]  /*3360*/  ULEA UR4, UR5, UR6, 0x3 ;  /* 0x0000000605047291 */ /* 0x000fe2000f8e18ff */
[----:B--2---:R-:W-:Y:S01]  /*3370*/  PRMT R2, RZ, 0x654, R5 ;  /* 0x00000654ff027816 */ /* 0x004fe20000000005 */
[----:B------:R-:W-:Y:S01]  /*3380*/  @!P2 IMAD.MOV.U32 R4, RZ, RZ, 0x10 ;  /* 0x00000010ff04a424 */ /* 0x000fe200078e00ff */
[----:B------:R-:W-:Y:S01]  /*3390*/  SHF.L.U32 R5, R12, 0x1f, RZ ;  /* 0x0000001f0c057819 */ /* 0x000fe200000006ff */
[----:B------:R-:W-:Y:S01]  /*33a0*/  UIADD3 UR7, UPT, UPT, UR4, 0x160, URZ ;  /* 0x0000016004077890 */ /* 0x000fe2000fffe0ff */
[----:B------:R2:W-:Y:S05]  /*33b0*/  SYNCS.ARRIVE.TRANS64.RED.A1T0 RZ, [R2+URZ], RZ ;  /* 0x000000ff02ff79a7 */ /* 0x0005ea00081004ff */
[----:B------:R-:W-:Y:S01]  /*33c0*/  IMAD.U32 R6, RZ, RZ, UR7 ;  /* 0x00000007ff067e24 */ /* 0x000fe2000f8e00ff */
[----:B------:R-:W3:Y:S04]  /*33d0*/  SYNCS.PHASECHK.TRANS64.TRYWAIT P0, [UR4+0x170], R5 ;  /* 0x00017005ff0075a7 */ /* 0x000ee80008001104 */
[----:B------:R-:W-:Y:S01]  /*33e0*/  PRMT R6, R0, 0x654, R6 ;  /* 0x0000065400067816 */ /* 0x000fe20000000006 */
[----:B--23--:R-:W-:Y:S06]  /*33f0*/  @!P0 BRA `(.L_x_63) ;  /* 0x0000006000808947 */ /* 0x00cfec0003800000 */
.L_x_190:
[----:B------:R-:W-:Y:S01]  /*3400*/  ULEA UR8, UR5, UR6, 0x4 ;  /* 0x0000000605087291 */ /* 0x000fe2000f8e20ff */
[----:B------:R-:W-:Y:S01]  /*3410*/  SEL R3, R6, R3, !P2 ;  /* 0x0000000306037207 */ /* 0x000fe20005000000 */
[----:B------:R-:W-:Y:S01]  /*3420*/  UIADD3 UR9, UPT, UPT, UR4, 0x160, URZ ;  /* 0x0000016004097890 */ /* 0x000fe2000fffe0ff */
[----:B--2---:R-:W-:Y:S01]  /*3430*/  LEA R2, R11, UR6, 0x3 ;  /* 0x000000060b027c11 */ /* 0x004fe2000f8e18ff */
[----:B------:R-:W-:Y:S01]  /*3440*/  UIADD3 UR8, UPT, UPT, UR8, 0x1f0, URZ ;  /* 0x000001f008087890 */ /* 0x000fe2000fffe0ff */
[----:B------:R2:W-:Y:S01]  /*3450*/  @!P2 SYNCS.ARRIVE.TRANS64.RED RZ, [R3+URZ], R4 ;  /* 0x0000000403ffa9a7 */ /* 0x0005e200080004ff */
[----:B------:R-:W-:Y:S01]  /*3460*/  UIADD3 UR4, UPT, UPT, UR5, 0x1, URZ ;  /* 0x0000000105047890 */ /* 0x000fe2000fffe0ff */
[----:B------:R-:W-:-:S03]  /*3470*/  VIADD R8, R8, 0x1 ;  /* 0x0000000108087836 */ /* 0x000fc60000000000 */
[----:B------:R-:W-:Y:S02]  /*3480*/  UISETP.NE.AND UP0, UPT, UR4, 0x2, UPT ;  /* 0x000000020400788c */ /* 0x000fe4000bf05270 */
[----:B------:R-:W-:Y:S01]  /*3490*/  ISETP.NE.AND P0, PT, R8, 0x2, PT ;  /* 0x000000020800780c */ /* 0x000fe20003f05270 */
[----:B------:R-:W-:Y:S06]  /*34a0*/  UGETNEXTWORKID.BROADCAST [UR8], [UR9] ;  /* 0x00000000080073ca */ /* 0x000fec0008000100 */
[----:B------:R-:W-:Y:S02]  /*34b0*/  USEL UR7, URZ, 0x1, UP0 ;  /* 0x00000001ff077887 */ /* 0x000fe40008000000 */
[----:B------:R-:W-:-:S04]  /*34c0*/  USEL UR5, UR4, URZ, UP0 ;  /* 0x000000ff04057287 */ /* 0x000fc80008000000 */
[----:B------:R-:W-:Y:S02]  /*34d0*/  LOP3.LUT R12, R12, UR7, RZ, 0x3c, !PT ;  /* 0x000000070c0c7c12 */ /* 0x000fe4000f8e3cff */
[----:B--2---:R-:W-:-:S04]  /*34e0*/  SHF.L.U32 R4, R10, 0x1f, RZ ;  /* 0x0000001f0a047819 */ /* 0x004fc800000006ff */
[----:B------:R-:W2:Y:S02]  /*34f0*/  SYNCS.PHASECHK.TRANS64.TRYWAIT P1, [R2+URZ+0x160], R4 ;  /* 0x00016004020075a7 */ /* 0x000ea400080211ff */
[----:B--2---:R-:W-:Y:S05]  /*3500*/  @!P1 BRA `(.L_x_64) ;  /* 0x0000006000549947 */ /* 0x004fea0003800000 */
.L_x_191:
[C---:B--2---:R-:W-:Y:S01]  /*3510*/  LEA R4, R11.reuse, UR6, 0x4 ;  /* 0x000000060b047c11 */ /* 0x044fe2000f8e20ff */
[----:B------:R-:W-:Y:S01]  /*3520*/  VIADD R2, R2, 0x170 ;  /* 0x0000017002027836 */ /* 0x000fe20000000000 */
[----:B------:R-:W-:Y:S01]  /*3530*/  SEL R8, R8, RZ, P0 ;  /* 0x000000ff08087207 */ /* 0x000fe20000000000 */
[----:B------:R-:W-:-:S03]  /*3540*/  VIADD R11, R11, 0x1 ;  /* 0x000000010b0b7836 */ /* 0x000fc60000000000 */
[----:B------:R-:W2:Y:S01]  /*3550*/  LDS.128 R4, [R4+0x1f0] ;  /* 0x0001f00004047984 */ /* 0x000ea20000000c00 */
[----:B------:R-:W-:Y:S02]  /*3560*/  PRMT R2, RZ, 0x654, R2 ;  /* 0x00000654ff027816 */ /* 0x000fe40000000002 */
[C---:B------:R-:W-:Y:S01]  /*3570*/  ISETP.NE.AND P1, PT, R11.reuse, 0x2, PT ;  /* 0x000000020b00780c */ /* 0x040fe20003f25270 */
[----:B------:R-:W-:Y:S01]  /*3580*/  @!PT LDS RZ, [RZ] ;  /* 0x00000000fffff984 */ /* 0x000fe20000000800 */
[----:B------:R-:W-:Y:S01]  /*3590*/  @!PT LDS RZ, [RZ] ;  /* 0x00000000fffff984 */ /* 0x000fe20000000800 */
[----:B------:R-:W-:Y:S01]  /*35a0*/  @!PT LDS RZ, [RZ] ;  /* 0x00000000fffff984 */ /* 0x000fe20000000800 */
[----:B------:R-:W-:Y:S01]  /*35b0*/  @!PT LDS RZ, [RZ] ;  /* 0x00000000fffff984 */ /* 0x000fe20000000800 */
[----:B------:R3:W-:Y:S06]  /*35c0*/  MEMBAR.ALL.CTA ;  /* 0x0000000000007992 */ /* 0x0007ec0000008000 */
[----:B---3--:R-:W3:Y:S01]  /*35d0*/  FENCE.VIEW.ASYNC.S ;  /* 0x00000000000073c6 */ /* 0x008ee20000000000 */
[----:B------:R-:W-:Y:S01]  /*35e0*/  SEL R11, R11, RZ, P1 ;  /* 0x000000ff0b0b7207 */ /* 0x000fe20000800000 */
[----:B---3--:R3:W-:Y:S01]  /*35f0*/  SYNCS.ARRIVE.TRANS64.RED.A1T0 RZ, [R2+URZ], RZ ;  /* 0x000000ff02ff79a7 */ /* 0x0087e200081004ff */
[----:B--2---:R-:W-:-:S02]  /*3600*/  LOP3.LUT P3, RZ, R6, 0x1, RZ, 0xc0, !PT ;  /* 0x0000000106ff7812 */ /* 0x004fc4000786c0ff */
[----:B------:R-:W-:-:S04]  /*3610*/  SEL R4, RZ, 0x1, P1 ;  /* 0x00000001ff047807 */ /* 0x000fc80000800000 */
[----:B------:R-:W-:Y:S02]  /*3620*/  LOP3.LUT R10, R10, R4, RZ, 0x3c, !PT ;  /* 0x000000040a0a7212 */ /* 0x000fe400078e3cff */
[----:B---3--:R-:W-:-:S04]  /*3630*/  SEL R2, RZ, 0x1, P0 ;  /* 0x00000001ff027807 */ /* 0x008fc80000000000 */
[----:B------:R-:W-:Y:S01]  /*3640*/  LOP3.LUT R9, R9, R2, RZ, 0x3c, !PT ;  /* 0x0000000209097212 */ /* 0x000fe200078e3cff */
[----:B------:R-:W-:Y:S06]  /*3650*/  @P3 BRA `(.L_x_65) ;  /* 0xfffffffc002c3947 */ /* 0x000fec000383ffff */
[----:B------:R-:W-:Y:S01]  /*3660*/  ULEA UR4, UR5, UR6, 0x3 ;  /* 0x0000000605047291 */ /* 0x000fe2000f8e18ff */
[----:B------:R-:W-:-:S08]  /*3670*/  SHF.L.U32 R2, R12, 0x1f, RZ ;  /* 0x0000001f0c027819 */ /* 0x000fd000000006ff */
[----:B------:R-:W2:Y:S02]  /*3680*/  SYNCS.PHASECHK.TRANS64 P0, [UR4+0x170], R2 ;  /* 0x00017002ff0075a7 */ /* 0x000ea40008001004 */
[----:B--2---:R-:W-:Y:S05]  /*3690*/  @P0 BRA `(.L_x_66) ;  /* 0x0000000000080947 */ /* 0x004fea0003800000 */
[----:B------:R-:W2:Y:S02]  /*36a0*/  SYNCS.PHASECHK.TRANS64.TRYWAIT P0, [UR4+0x170], R2 ;  /* 0x00017002ff0075a7 */ /* 0x000ea40008001104 */
[----:B--2---:R-:W-:Y:S05]  /*36b0*/  @!P0 BRA `(.L_x_67) ;  /* 0x0000005c00fc8947 */ /* 0x004fea0003800000 */
.L_x_66:
[----:B------:R-:W-:-:S04]  /*36c0*/  UIADD3 UR7, UPT, UPT, UR5, 0x1, URZ ;  /* 0x0000000105077890 */ /* 0x000fc8000fffe0ff */
[----:B------:R-:W-:-:S04]  /*36d0*/  UISETP.NE.AND UP0, UPT, UR7, 0x2, UPT ;  /* 0x000000020700788c */ /* 0x000fc8000bf05270 */
[----:B------:R-:W-:Y:S02]  /*36e0*/  USEL UR8, URZ, 0x1, UP0 ;  /* 0x00000001ff087887 */ /* 0x000fe40008000000 */
[----:B------:R-:W-:-:S04]  /*36f0*/  USEL UR7, UR7, URZ, UP0 ;  /* 0x000000ff07077287 */ /* 0x000fc80008000000 */
[----:B------:R-:W-:Y:S01]  /*3700*/  ULEA UR7, UR7, UR6, 0x3 ;  /* 0x0000000607077291 */ /* 0x000fe2000f8e18ff */
[----:B--2---:R-:W-:-:S04]  /*3710*/  LOP3.LUT R2, R12, UR8, RZ, 0x3c, !PT ;  /* 0x000000080c027c12 */ /* 0x004fc8000f8e3cff */
[----:B------:R-:W-:-:S04]  /*3720*/  SHF.L.U32 R0, R2, 0x1f, RZ ;  /* 0x0000001f02007819 */ /* 0x000fc800000006ff */
[----:B------:R-:W2:Y:S02]  /*3730*/  SYNCS.PHASECHK.TRANS64 P0, [UR7+0x170], R0 ;  /* 0x00017000ff0075a7 */ /* 0x000ea40008001007 */
[----:B-12---:R-:W-:Y:S05]  /*3740*/  @P0 EXIT ;  /* 0x000000000000094d */ /* 0x006fea0003800000 */
[----:B------:R-:W-:Y:S02]  /*3750*/  SHF.L.U32 R2, R2, 0x1f, RZ ;  /* 0x0000001f02027819 */ /* 0x000fe400000006ff */
[----:B------:R-:W-:-:S07]  /*3760*/  MOV R0, UR7 ;  /* 0x0000000700007c02 */ /* 0x000fce0008000f00 */
.L_x_68:
[----:B-1----:R1:W2:Y:S02]  /*3770*/  SYNCS.PHASECHK.TRANS64.TRYWAIT P0, [R0+URZ+0x170], R2 ;  /* 0x00017002000075a7 */ /* 0x0022a400080011ff */
[----:B--2---:R-:W-:Y:S05]  /*3780*/  @!P0 NANOSLEEP.SYNCS 0x989680 ;  /* 0x009896800000895d */ /* 0x004fea0003900000 */
[----:B------:R-:W2:Y:S02]  /*3790*/  @!P0 SYNCS.PHASECHK.TRANS64 P0, [R0+URZ+0x170], R2 ;  /* 0x00017002000085a7 */ /* 0x000ea400080010ff */
[----:B--2---:R-:W-:Y:S05]  /*37a0*/  @P0 EXIT ;  /* 0x000000000000094d */ /* 0x004fea0003800000 */
[----:B------:R-:W-:Y:S05]  /*37b0*/  BRA `(.L_x_68) ;  /* 0xfffffffc00ec7947 */ /* 0x000fea000383ffff */
.L_x_61:
[----:B------:R-:W-:Y:S05]  /*37c0*/  BRA.U UP5, `(.L_x_69) ;  /* 0x0000000d05a07547 */ /* 0x000fea000b800000 */
[----:B------:R-:W2:Y:S01]  /*37d0*/  S2UR UR7, SR_CgaCtaId ;  /* 0x00000000000779c3 */ /* 0x000ea20000008800 */
[----:B------:R-:W-:Y:S01]  /*37e0*/  UMOV UR4, 0x40 ;  /* 0x0000004000047882 */ /* 0x000fe20000000000 */
[----:B------:R-:W-:Y:S01]  /*37f0*/  NOP ;  /* 0x0000000000007918 */ /* 0x000fe20000000000 */
[----:B------:R-:W-:Y:S01]  /*3800*/  UMOV UR6, 0x400 ;  /* 0x0000040000067882 */ /* 0x000fe20000000000 */
[----:B--2---:R-:W-:Y:S02]  /*3810*/  ULEA UR5, UR7, UR4, 0x18 ;  /* 0x0000000407057291 */ /* 0x004fe4000f8ec0ff */
[----:B------:R-:W-:-:S07]  /*3820*/  ULEA UR6, UR7, UR6, 0x18 ;  /* 0x0000000607067291 */ /* 0x000fce000f8ec0ff */
[----:B------:R-:W2:Y:S02]  /*3830*/  LDS.U8 R0, [UR5+0x1c] ;  /* 0x00001c05ff007984 */ /* 0x000ea40008000000 */
[----:B--2---:R-:W-:-:S13]  /*3840*/  ISETP.NE.AND P0, PT, R0, RZ, PT ;  /* 0x000000ff0000720c */ /* 0x004fda0003f05270 */
[----:B------:R-:W-:Y:S05]  /*3850*/  @P0 BRA `(.L_x_70) ;  /* 0x0000000000580947 */ /* 0x000fea0003800000 */
[----:B------:R-:W-:-:S13]  /*3860*/  ELECT P0, URZ, PT ;  /* 0x0000000000ff782f */ /* 0x000fda0003800000 */
[----:B------:R-:W-:Y:S05]  /*3870*/  @!P0 BRA `(.L_x_71) ;  /* 0x0000000000608947 */ /* 0x000fea0003800000 */
[----:B------:R-:W-:Y:S01]  /*3880*/  UMOV UR4, 0x10 ;  /* 0x0000001000047882 */ /* 0x000fe20000000000 */
[----:B------:R-:W-:Y:S01]  /*3890*/  HFMA2 R0, -RZ, RZ, 0, 5.9604644775390625e-08 ;  /* 0x00000001ff007431 */ /* 0x000fe200000001ff */
[----:B------:R-:W-:-:S03]  /*38a0*/  MOV R3, 0xffff ;  /* 0x0000ffff00037802 */ /* 0x000fc60000000f00 */
[----:B------:R-:W-:Y:S04]  /*38b0*/  DEPBAR.LE SB2, 0x36 ;  /* 0x0000ad800000791a */ /* 0x000fe80000000000 */
[----:B------:R-:W2:Y:S02]  /*38c0*/  UTCATOMSWS.FIND_AND_SET.ALIGN UP0, UR4, UR4 ;  /* 0x00000004000475e3 */ /* 0x000ea40008000800 */
[----:B--2---:R-:W-:Y:S01]  /*38d0*/  MOV R4, UR4 ;  /* 0x0000000400047c02 */ /* 0x004fe20008000f00 */
[----:B------:R-:W-:Y:S06]  /*38e0*/  BRA.U UP0, `(.L_x_72) ;  /* 0x0000000100187547 */ /* 0x000fec000b800000 */
.L_x_73:
[----:B------:R-:W-:Y:S05]  /*38f0*/  NANOSLEEP 0x64 ;  /* 0x000000640000795d */ /* 0x000fea0003800000 */
[----:B------:R-:W-:-:S05]  /*3900*/  UMOV UR4, 0x10 ;  /* 0x0000001000047882 */ /* 0x000fca0000000000 */
[----:B------:R-:W-:Y:S04]  /*3910*/  DEPBAR.LE SB2, 0x36 ;  /* 0x0000ad800000791a */ /* 0x000fe80000000000 */
[----:B------:R-:W2:Y:S02]  /*3920*/  UTCATOMSWS.FIND_AND_SET.ALIGN UP0, UR4, UR4 ;  /* 0x00000004000475e3 */ /* 0x000ea40008000800 */
[----:B--2---:R-:W-:Y:S01]  /*3930*/  MOV R4, UR4 ;  /* 0x0000000400047c02 */ /* 0x004fe20008000f00 */
[----:B------:R-:W-:Y:S05]  /*3940*/  BRA.U !UP0, `(.L_x_73) ;  /* 0xfffffffd08e87547 */ /* 0x000fea000b83ffff */
.L_x_72:
[-C--:B------:R-:W-:Y:S02]  /*3950*/  SHF.L.U32 R3, R3, R4.reuse, RZ ;  /* 0x0000000403037219 */ /* 0x080fe400000006ff */
[----:B------:R-:W-:Y:S01]  /*3960*/  SHF.L.U32 R0, R0, R4, RZ ;  /* 0x0000000400007219 */ /* 0x000fe200000006ff */
[----:B------:R-:W-:Y:S02]  /*3970*/  IMAD.SHL.U32 R4, R4, 0x20, RZ ;  /* 0x0000002004047824 */ /* 0x000fe400078e00ff */
[----:B------:R2:W-:Y:S04]  /*3980*/  ATOMS.OR RZ, [UR5+0x14], R3 ;  /* 0x00001403ffff798c */ /* 0x0005e8000b000005 */
[----:B------:R2:W-:Y:S04]  /*3990*/  ATOMS.OR RZ, [UR5+0x18], R0 ;  /* 0x00001800ffff798c */ /* 0x0005e8000b000005 */
[----:B------:R2:W-:Y:S01]  /*39a0*/  STS [UR6+0x210], R4 ;  /* 0x00021004ff007988 */ /* 0x0005e20008000806 */
[----:B------:R-:W-:Y:S05]  /*39b0*/  BRA `(.L_x_71) ;  /* 0x0000000000107947 */ /* 0x000fea0003800000 */
.L_x_70:
[----:B------:R-:W-:Y:S02]  /*39c0*/  MOV R0, 0xffffffff ;  /* 0xffffffff00007802 */ /* 0x000fe40000000f00 */
[----:B------:R-:W-:-:S03]  /*39d0*/  MOV R4, 0x3a00 ;  /* 0x00003a0000047802 */ /* 0x000fc60000000f00 */
[----:B------:R2:W-:Y:S04]  /*39e0*/  STS [UR6+0x210], R0 ;  /* 0x00021000ff007988 */ /* 0x0005e80008000806 */
[----:B-12--5:R-:W-:Y:S05]  /*39f0*/  CALL.REL.NOINC `($__internal_1_$__cuda_sm10x_tcgen05_guardrail_trap_phase_invalid_during_alloc) ;  /* 0x0000006400447944 */ /* 0x026fea0003c00000 */
.L_x_71:
[----:B------:R-:W-:Y:S05]  /*3a00*/  WARPSYNC.ALL ;  /* 0x0000000000007948 */ /* 0x000fea0003800000 */
[----:B------:R-:W3:Y:S01]  /*3a10*/  S2UR UR4, SR_CgaCtaId ;  /* 0x00000000000479c3 */ /* 0x000ee20000008800 */
[----:B------:R-:W-:Y:S01]  /*3a20*/  UMOV UR17, 0x400 ;  /* 0x0000040000117882 */ /* 0x000fe20000000000 */
[----:B------:R-:W-:-:S06]  /*3a30*/  NOP ;  /* 0x0000000000007918 */ /* 0x000fcc0000000000 */
[----:B------:R-:W-:Y:S06]  /*3a40*/  BAR.ARV 0x6, 0xa0 ;  /* 0x0182800000007b1d */ /* 0x000fec0000002000 */
[----:B------:R-:W4:Y:S01]  /*3a50*/  LDCU UR5, c[0x0][0x38c] ;  /* 0x00007180ff0577ac */ /* 0x000f220008000800 */
[----:B------:R-:W-:Y:S01]  /*3a60*/  LOP3.LUT R2, R2, 0xffff, RZ, 0xc0, !PT ;  /* 0x0000ffff02027812 */ /* 0x000fe200078ec0ff */
[----:B------:R-:W-:Y:S01]  /*3a70*/  IMAD.MOV.U32 R11, RZ, RZ, 0x1 ;  /* 0x00000001ff0b7424 */ /* 0x000fe200078e00ff */
[----:B------:R-:W-:Y:S01]  /*3a80*/  CS2R R8, SRZ ;  /* 0x0000000000087805 */ /* 0x000fe2000001ff00 */
[----:B------:R-:W1:Y:S01]  /*3a90*/  LDCU UR8, c[0x0][0x38c] ;  /* 0x00007180ff0877ac */ /* 0x000e620008000800 */
[----:B------:R-:W-:Y:S01]  /*3aa0*/  R2UR UR19, R2 ;  /* 0x00000000021372ca */ /* 0x000fe200000e0000 */
[----:B------:R-:W-:Y:S01]  /*3ab0*/  IMAD.MOV.U32 R10, RZ, RZ, RZ ;  /* 0x000000ffff0a7224 */ /* 0x000fe200078e00ff */
[----:B------:R-:W-:Y:S01]  /*3ac0*/  UMOV UR22, URZ ;  /* 0x000000ff00167c82 */ /* 0x000fe20008000000 */
[----:B------:R-:W-:Y:S01]  /*3ad0*/  UMOV UR14, URZ ;  /* 0x000000ff000e7c82 */ /* 0x000fe20008000000 */
[----:B---3--:R-:W-:Y:S01]  /*3ae0*/  ULEA UR17, UR4, UR17, 0x18 ;  /* 0x0000001104117291 */ /* 0x008fe2000f8ec0ff */
[----:B------:R-:W-:Y:S01]  /*3af0*/  UMOV UR26, 0x0 ;  /* 0x00000000001a7882 */ /* 0x000fe20000000000 */
[----:B------:R-:W-:-:S02]  /*3b00*/  UMOV UR27, 0x4200490 ;  /* 0x04200490001b7882 */ /* 0x000fc40000000000 */
[----:B------:R-:W-:Y:S02]  /*3b10*/  UIADD3 UR6, UPT, UPT, UR17, 0x4600, URZ ;  /* 0x0000460011067890 */ /* 0x000fe4000fffe0ff */
[----:B------:R-:W-:Y:S02]  /*3b20*/  UIADD3 UR7, UPT, UPT, UR17, 0x15600, URZ ;  /* 0x0001560011077890 */ /* 0x000fe4000fffe0ff */
[----:B----4-:R-:W-:Y:S01]  /*3b30*/  UIADD3 UR5, UPT, UPT, UR5, 0x1f, URZ ;  /* 0x0000001f05057890 */ /* 0x010fe2000fffe0ff */
[----:B--2---:R-:W2:Y:S01]  /*3b40*/  LDS R0, [UR17+0x210] ;  /* 0x00021011ff007984 */ /* 0x004ea20008000800 */
[----:B------:R-:W-:Y:S02]  /*3b50*/  USHF.R.U32.HI UR6, URZ, 0x4, UR6 ;  /* 0x00000004ff067899 */ /* 0x000fe40008011606 */
[----:B------:R-:W-:Y:S02]  /*3b60*/  USHF.R.S32.HI UR4, URZ, 0x1f, UR5 ;  /* 0x0000001fff047899 */ /* 0x000fe40008011405 */
[----:B------:R-:W-:-:S02]  /*3b70*/  ULOP3.LUT UR6, UR6, 0x3fff, URZ, 0xc0, !UPT ;  /* 0x00003fff06067892 */ /* 0x000fc4000f8ec0ff */
[----:B------:R-:W-:Y:S02]  /*3b80*/  ULEA.HI UR4, UR4, UR5, URZ, 0x5 ;  /* 0x0000000504047291 */ /* 0x000fe4000f8f28ff */
[----:B------:R-:W-:Y:S02]  /*3b90*/  USHF.R.U32.HI UR5, URZ, 0x4, UR7 ;  /* 0x00000004ff057899 */ /* 0x000fe40008011607 */
[----:B------:R-:W-:Y:S02]  /*3ba0*/  USHF.R.S32.HI UR28, URZ, 0x5, UR4 ;  /* 0x00000005ff1c7899 */ /* 0x000fe40008011404 */
[----:B------:R-:W-:Y:S02]  /*3bb0*/  ULOP3.LUT UR5, UR5, 0x3fff, URZ, 0xc0, !UPT ;  /* 0x00003fff05057892 */ /* 0x000fe4000f8ec0ff */
[----:B------:R-:W-:Y:S02]  /*3bc0*/  UISETP.LT.AND UP0, UPT, UR28, 0x1, UPT ;  /* 0x000000011c00788c */ /* 0x000fe4000bf01270 */
[----:B------:R-:W-:-:S02]  /*3bd0*/  ULOP3.LUT UR20, UR6, 0x10000, URZ, 0xfc, !UPT ;  /* 0x0001000006147892 */ /* 0x000fc4000f8efcff */
[----:B------:R-:W-:Y:S02]  /*3be0*/  USEL UR29, UR28, 0x1, !UP0 ;  /* 0x000000011c1d7887 */ /* 0x000fe4000c000000 */
[----:B------:R-:W-:Y:S02]  /*3bf0*/  ULOP3.LUT UR21, UR5, 0x10000, URZ, 0xfc, !UPT ;  /* 0x0001000005157892 */ /* 0x000fe4000f8efcff */
[----:B------:R-:W-:Y:S02]  /*3c00*/  UIADD3 UR29, UPT, UPT, -UR29, URZ, URZ ;  /* 0x000000ff1d1d7290 */ /* 0x000fe4000fffe1ff */
[----:B-1----:R-:W-:Y:S01]  /*3c10*/  UISETP.GE.AND UP4, UPT, UR8, 0x1, UPT ;  /* 0x000000010800788c */ /* 0x002fe2000bf86270 */
[----:B------:R-:W-:Y:S01]  /*3c20*/  UMOV UR24, 0x0 ;  /* 0x0000000000187882 */ /* 0x000fe20000000000 */
[----:B------:R-:W-:Y:S01]  /*3c30*/  UMOV UR25, 0x4200490 ;  /* 0x0420049000197882 */ /* 0x000fe20000000000 */
[----:B--2---:R-:W-:-:S15]  /*3c40*/  R2UR UR30, R0 ;  /* 0x00000000001e72ca */ /* 0x004fde00000e0000 */
.L_x_80:
[----:B------:R-:W-:Y:S02]  /*3c50*/  LEA R0, R10, UR17, 0x3 ;  /* 0x000000110a007c11 */ /* 0x000fe4000f8e18ff */
[----:B------:R-:W-:Y:S02]  /*3c60*/  SHF.L.U32 R2, R9, 0x1f, RZ ;  /* 0x0000001f09027819 */ /* 0x000fe400000006ff */
[----:B------:R-:W-:Y:S01]  /*3c70*/  PLOP3.LUT P0, PT, PT, PT, UP4, 0x80, 0x8 ;  /* 0x000000000008781c */ /* 0x000fe20003f0f048 */
[----:B------:R-:W-:Y:S01]  /*3c80*/  VIADD R3, R0, 0x170 ;  /* 0x0000017000037836 */ /* 0x000fe20000000000 */
[----:B-1----:R-:W1:Y:S02]  /*3c90*/  SYNCS.PHASECHK.TRANS64.TRYWAIT P1, [R0+URZ+0x160], R2 ;  /* 0x00016002000075a7 */ /* 0x002e6400080211ff */
[----:B-1-3--:R-:W-:Y:S09]  /*3ca0*/  @!P1 BRA `(.L_x_74) ;  /* 0x0000005800989947 */ /* 0x00aff20003800000 */
.L_x_193:
[----:B------:R-:W-:Y:S01]  /*3cb0*/  LEA R4, R10, UR17, 0x4 ;  /* 0x000000110a047c11 */ /* 0x000fe2000f8e20ff */
[----:B------:R-:W-:Y:S01]  /*3cc0*/  @UP4 ULEA UR4, UR14, UR17, 0x3 ;  /* 0x000000110e044291 */ /* 0x000fe2000f8e18ff */
[----:B------:R-:W-:Y:S01]  /*3cd0*/  PLOP3.LUT P2, PT, PT, PT, PT, 0x80, 0x8 ;  /* 0x000000000008781c */ /* 0x000fe20003f4f070 */
[----:B------:R-:W-:Y:S01]  /*3ce0*/  ULEA UR23, UR22, UR17, 0x3 ;  /* 0x0000001116177291 */ /* 0x000fe2000f8e18ff */
[----:B------:R-:W-:Y:S02]  /*3cf0*/  PRMT R3, RZ, 0x654, R3 ;  /* 0x00000654ff037816 */ /* 0x000fe40000000003 */
[----:B------:R-:W2:Y:S01]  /*3d00*/  LDS.128 R4, [R4+0x1f0] ;  /* 0x0001f00004047984 */ /* 0x000ea20000000c00 */
[----:B-1----:R-:W-:Y:S02]  /*3d10*/  @P0 SHF.L.U32 R2, R8, 0x1f, RZ ;  /* 0x0000001f08020819 */ /* 0x002fe400000006ff */
[----:B------:R-:W-:Y:S01]  /*3d20*/  SHF.L.U32 R0, R11, 0x1f, RZ ;  /* 0x0000001f0b007819 */ /* 0x000fe200000006ff */
[----:B------:R-:W-:Y:S01]  /*3d30*/  @!PT LDS RZ, [RZ] ;  /* 0x00000000fffff984 */ /* 0x000fe20000000800 */
[----:B------:R-:W-:Y:S01]  /*3d40*/  @!PT LDS RZ, [RZ] ;  /* 0x00000000fffff984 */ /* 0x000fe20000000800 */
[----:B------:R-:W-:Y:S01]  /*3d50*/  @!PT LDS RZ, [RZ] ;  /* 0x00000000fffff984 */ /* 0x000fe20000000800 */
[----:B------:R-:W-:Y:S01]  /*3d60*/  @!PT LDS RZ, [RZ] ;  /* 0x00000000fffff984 */ /* 0x000fe20000000800 */
[----:B------:R1:W-:Y:S06]  /*3d70*/  MEMBAR.ALL.CTA ;  /* 0x0000000000007992 */ /* 0x0003ec0000008000 */
[----:B-1----:R-:W1:Y:S02]  /*3d80*/  FENCE.VIEW.ASYNC.S ;  /* 0x00000000000073c6 */ /* 0x002e640000000000 */
[----:B-1----:R1:W-:Y:S01]  /*3d90*/  SYNCS.ARRIVE.TRANS64.RED.A1T0 RZ, [R3+URZ], RZ ;  /* 0x000000ff03ff79a7 */ /* 0x0023e200081004ff */
[----:B------:R1:W3:Y:S01]  /*3da0*/  @P0 SYNCS.PHASECHK.TRANS64.TRYWAIT P2, [UR4], R2 ;  /* 0x00000002ff0005a7 */ /* 0x0002e20008041104 */
[----:B------:R-:W-:Y:S01]  /*3db0*/  ULEA.HI UR4, UR22, UR22, URZ, 0x1 ;  /* 0x0000001616047291 */ /* 0x000fe2000f8f08ff */
[----:B--2---:R-:W-:-:S03]  /*3dc0*/  LOP3.LUT P1, RZ, R6, 0x1, RZ, 0xc0, !PT ;  /* 0x0000000106ff7812 */ /* 0x004fc6000782c0ff */
[----:B------:R-:W-:Y:S02]  /*3dd0*/  USHF.L.U32 UR18, UR4, 0x6, URZ ;  /* 0x0000000604127899 */ /* 0x000fe400080006ff */
[----:B------:R-:W-:Y:S02]  /*3de0*/  ULOP3.LUT UR4, UR4, 0xffe, URZ, 0xc0, !UPT ;  /* 0x00000ffe04047892 */ /* 0x000fe4000f8ec0ff */
[----:B------:R-:W-:Y:S02]  /*3df0*/  ULOP3.LUT UR18, UR18, 0xffffff80, URZ, 0xc0, !UPT ;  /* 0xffffff8012127892 */ /* 0x000fe4000f8ec0ff */
[----:B------:R-:W-:Y:S02]  /*3e00*/  UIADD3 UR4, UPT, UPT, -UR4, UR22, URZ ;  /* 0x0000001604047290 */ /* 0x000fe4000fffe1ff */
[----:B------:R-:W-:Y:S01]  /*3e10*/  UIADD3 UR18, UPT, UPT, UR30, UR18, URZ ;  /* 0x000000121e127290 */ /* 0x000fe2000fffe0ff */
[----:B------:R-:W2:Y:S03]  /*3e20*/  SYNCS.PHASECHK.TRANS64.TRYWAIT P0, [UR23+0x1a0], R0 ;  /* 0x0001a000ff0075a7 */ /* 0x000ea60008001117 */
[----:B------:R-:W-:Y:S01]  /*3e30*/  ULEA UR18, UR4, UR18, 0x14 ;  /* 0x0000001204127291 */ /* 0x000fe2000f8ea0ff */
[----:B-123--:R-:W-:Y:S11]  /*3e40*/  @!P0 BRA `(.L_x_75) ;  /* 0x0000005800448947 */ /* 0x00eff60003800000 */
.L_x_195:
[----:B------:R-:W-:Y:S01]  /*3e50*/  IADD3 R10, PT, PT, R10, 0x1, RZ ;  /* 0x000000010a0a7810 */ /* 0x000fe20007ffe0ff */
[----:B------:R-:W-:Y:S06]  /*3e60*/  BRA.U !UP4, `(.L_x_76) ;  /* 0x000000010c987547 */ /* 0x000fec000b800000 */
[----:B------:R-:W-:Y:S01]  /*3e70*/  UPLOP3.LUT UP2, UPT, UPT, UPT, UPT, 0x40, 0x4 ;  /* 0x000000000004789c */ /* 0x000fe20003f4e870 */
[----:B------:R-:W-:Y:S01]  /*3e80*/  UMOV UR16, UR29 ;  /* 0x0000001d00107c82 */ /* 0x000fe20008000000 */
[----:B------:R-:W-:Y:S01]  /*3e90*/  UMOV UR15, UR28 ;  /* 0x0000001c000f7c82 */ /* 0x000fe20008000000 */
[----:B------:R-:W-:-:S08]  /*3ea0*/  UMOV UR6, UR14 ;  /* 0x0000000e00067c82 */ /* 0x000fd00008000000 */
.L_x_79:
[----:B------:R-:W-:Y:S02]  /*3eb0*/  UIADD3 UR16, UPT, UPT, UR16, 0x1, URZ ;  /* 0x0000000110107890 */ /* 0x000fe4000fffe0ff */
[----:B--2---:R-:W-:Y:S02]  /*3ec0*/  ULEA UR5, UR6, UR17, 0x3 ;  /* 0x0000001106057291 */ /* 0x004fe4000f8e18ff */
[----:B------:R-:W-:Y:S01]  /*3ed0*/  UISETP.NE.AND UP3, UPT, UR16, URZ, UPT ;  /* 0x000000ff1000728c */ /* 0x000fe2000bf65270 */
[----:B---3--:R-:W-:Y:S10]  /*3ee0*/  @P2 BRA `(.L_x_77) ;  /* 0x00000000000c2947 */ /* 0x008ff40003800000 */
[----:B-1----:R-:W-:Y:S04]  /*3ef0*/  SHF.L.U32 R2, R8, 0x1f, RZ ;  /* 0x0000001f08027819 */ /* 0x002fe800000006ff */
[----:B------:R-:W1:Y:S02]  /*3f00*/  SYNCS.PHASECHK.TRANS64.TRYWAIT P0, [UR5], R2 ;  /* 0x00000002ff0075a7 */ /* 0x000e640008001105 */
[----:B-1----:R-:W-:Y:S05]  /*3f10*/  @!P0 BRA `(.L_x_78) ;  /* 0x0000005800288947 */ /* 0x002fea0003800000 */
.L_x_77:
[----:B------:R-:W-:Y:S01]  /*3f20*/  UISETP.NE.AND UP0, UPT, UR15, 0x1, UPT ;  /* 0x000000010f00788c */ /* 0x000fe2000bf05270 */
[----:B------:R-:W-:Y:S01]  /*3f30*/  PLOP3.LUT P2, PT, PT, PT, PT, 0x80, 0x8 ;  /* 0x000000000008781c */ /* 0x000fe20003f4f070 */
[----:B------:R-:W-:Y:S02]  /*3f40*/  UIADD3 UR4, UPT, UPT, UR6, 0x1, URZ ;  /* 0x0000000106047890 */ /* 0x000fe4000fffe0ff */
[----:B------:R-:W-:Y:S02]  /*3f50*/  ULEA UR12, UR6, UR21, 0x9 ;  /* 0x00000015060c7291 */ /* 0x000fe4000f8e48ff */
[----:B------:R-:W-:Y:S01]  /*3f60*/  UISETP.NE.AND UP1, UPT, UR4, 0x11, UPT ;  /* 0x000000110400788c */ /* 0x000fe2000bf25270 */
[----:B------:R-:W-:Y:S01]  /*3f70*/  PLOP3.LUT P0, PT, PT, PT, UP0, 0x80, 0x8 ;  /* 0x000000000008781c */ /* 0x000fe20003f0f008 */
[----:B------:R-:W-:Y:S02]  /*3f80*/  UIADD3 UR10, UPT, UPT, UR12, 0x2, URZ ;  /* 0x000000020c0a7890 */ /* 0x000fe4000fffe0ff */
[----:B------:R-:W-:Y:S02]  /*3f90*/  USEL UR7, URZ, 0x1, UP1 ;  /* 0x00000001ff077887 */ /* 0x000fe40008800000 */
[----:B------:R-:W-:Y:S02]  /*3fa0*/  USEL UR14, UR4, URZ, UP1 ;  /* 0x000000ff040e7287 */ /* 0x000fe40008800000 */
[----:B------:R-:W-:Y:S02]  /*3fb0*/  UIADD3 UR15, UPT, UPT, UR15, -0x1, URZ ;  /* 0xffffffff0f0f7890 */ /* 0x000fe4000fffe0ff */
[----:B------:R-:W-:Y:S01]  /*3fc0*/  @UP0 ULEA UR4, UR14, UR17, 0x3 ;  /* 0x000000110e040291 */ /* 0x000fe2000f8e18ff */
[----:B------:R-:W-:Y:S01]  /*3fd0*/  LOP3.LUT R8, R8, UR7, RZ, 0x3c, !PT ;  /* 0x0000000708087c12 */ /* 0x000fe2000f8e3cff */
[----:B------:R-:W-:Y:S01]  /*3fe0*/  UIADD3 UR7, UPT, UPT, UR5, 0x88, URZ ;  /* 0x0000008805077890 */ /* 0x000fe2000fffe0ff */
[----:B------:R-:W-:Y:S02]  /*3ff0*/  UMOV UR13, 0x80004020 ;  /* 0x80004020000d7882 */ /* 0x000fe40000000000 */
[----:B-1----:R-:W-:Y:S01]  /*4000*/  @P0 SHF.L.U32 R0, R8, 0x1f, RZ ;  /* 0x0000001f08000819 */ /* 0x002fe200000006ff */
[----:B------:R-:W-:Y:S01]  /*4010*/  UMOV UR5, 0x80004020 ;  /* 0x8000402000057882 */ /* 0x000fe20000000000 */
[----:B------:R-:W-:Y:S01]  /*4020*/  UMOV UR11, 0x80004020 ;  /* 0x80004020000b7882 */ /* 0x000fe20000000000 */
[----:B------:R-:W-:Y:S01]  /*4030*/  UMOV UR9, 0x80004020 ;  /* 0x8000402000097882 */ /* 0x000fe20000000000 */
[----:B------:R2:W3:Y:S01]  /*4040*/  @P0 SYNCS.PHASECHK.TRANS64.TRYWAIT P2, [UR4], R0 ;  /* 0x00000000ff0005a7 */ /* 0x0004e20008041104 */
[----:B------:R-:W-:Y:S03]  /*4050*/  ULEA UR4, UR6, UR20, 0x8 ;  /* 0x0000001406047291 */ /* 0x000fe6000f8e40ff */
[----:B------:R-:W-:Y:S01]  /*4060*/  UMOV UR6, UR14 ;  /* 0x0000000e00067c82 */ /* 0x000fe20008000000 */
[----:B------:R-:W-:Y:S05]  /*4070*/  UIADD3 UR8, UPT, UPT, UR4, 0x2, URZ ;  /* 0x0000000204087890 */ /* 0x000fea000fffe0ff */
[----:B------:R2:W-:Y:S01]  /*4080*/  UTCHMMA gdesc[UR4], gdesc[UR12], tmem[UR18], tmem[UR26], idesc[UR27], UP2 ;  /* 0x00ff1a0c040075ea */ /* 0x0005e20009000012 */
[----:B------:R-:W-:Y:S03]  /*4090*/  UPLOP3.LUT UP2, UPT, UPT, UPT, UPT, 0x80, 0x8 ;  /* 0x000000000008789c */ /* 0x000fe60003f4f070 */
[----:B------:R2:W-:Y:S01]  /*40a0*/  UTCHMMA gdesc[UR8], gdesc[UR10], tmem[UR18], tmem[UR24], idesc[UR25], UPT ;  /* 0x00ff180a080075ea */ /* 0x0005e2000b800012 */
[----:B------:R2:W-:Y:S01]  /*40b0*/  UTCBAR.MULTICAST [UR7], URZ, UR19 ;  /* 0x000000ff070073e9 */ /* 0x0005e20008000813 */
[----:B------:R-:W-:Y:S06]  /*40c0*/  BRA.U UP3, `(.L_x_79) ;  /* 0xfffffffd03787547 */ /* 0x000fec000b83ffff */
.L_x_76:
[----:B--2---:R-:W-:Y:S01]  /*40d0*/  UIADD3 UR4, UPT, UPT, UR22, 0x1, URZ ;  /* 0x0000000116047890 */ /* 0x004fe2000fffe0ff */
[C---:B------:R-:W-:Y:S01]  /*40e0*/  ISETP.NE.AND P0, PT, R10.reuse, 0x2, PT ;  /* 0x000000020a00780c */ /* 0x040fe20003f05270 */
[----:B------:R-:W-:Y:S02]  /*40f0*/  UIADD3 UR5, UPT, UPT, UR23, 0x180, URZ ;  /* 0x0000018017057890 */ /* 0x000fe4000fffe0ff */
[----:B------:R-:W-:Y:S01]  /*4100*/  UISETP.NE.AND UP0, UPT, UR4, 0x4, UPT ;  /* 0x000000040400788c */ /* 0x000fe2000bf05270 */
[----:B-1----:R-:W-:Y:S02]  /*4110*/  SEL R0, RZ, 0x1, P0 ;  /* 0x00000001ff007807 */ /* 0x002fe40000000000 */
[----:B------:R-:W-:Y:S01]  /*4120*/  SEL R10, R10, RZ, P0 ;  /* 0x000000ff0a0a7207 */ /* 0x000fe20000000000 */
[----:B------:R-:W-:Y:S01]  /*4130*/  USEL UR6, URZ, 0x1, UP0 ;  /* 0x00000001ff067887 */ /* 0x000fe20008000000 */
[----:B------:R-:W-:Y:S01]  /*4140*/  LOP3.LUT R9, R9, R0, RZ, 0x3c, !PT ;  /* 0x0000000009097212 */ /* 0x000fe200078e3cff */
[----:B------:R-:W-:Y:S01]  /*4150*/  USEL UR22, UR4, URZ, UP0 ;  /* 0x000000ff04167287 */ /* 0x000fe20008000000 */
[----:B------:R1:W-:Y:S03]  /*4160*/  UTCBAR [UR5], URZ ;  /* 0x000000ff050073e9 */ /* 0x0003e600080000ff */
[----:B------:R-:W-:Y:S01]  /*4170*/  LOP3.LUT R11, R11, UR6, RZ, 0x3c, !PT ;  /* 0x000000060b0b7c12 */ /* 0x000fe2000f8e3cff */
[----:B------:R-:W-:Y:S07]  /*4180*/  @P1 BRA `(.L_x_80) ;  /* 0xfffffff800b01947 */ /* 0x000fee000383ffff */
[----:B------:R-:W2:Y:S01]  /*4190*/  S2UR UR8, SR_CgaCtaId ;  /* 0x00000000000879c3 */ /* 0x000ea20000008800 */
[----:B------:R-:W-:Y:S01]  /*41a0*/  ELECT P0, URZ, PT ;  /* 0x0000000000ff782f */ /* 0x000fe20003800000 */
[----:B------:R-:W-:Y:S01]  /*41b0*/  IMAD.MOV.U32 R0, RZ, RZ, 0x1 ;  /* 0x00000001ff007424 */ /* 0x000fe200078e00ff */
[----:B------:R-:W-:Y:S01]  /*41c0*/  UIADD3 UR17, UPT, UPT, UR17, 0x1a0, URZ ;  /* 0x000001a011117890 */ /* 0x000fe2000fffe0ff */
[----:B------:R-:W-:Y:S01]  /*41d0*/  SHF.L.U32 R2, R11, 0x1f, RZ ;  /* 0x0000001f0b027819 */ /* 0x000fe200000006ff */
[----:B------:R-:W-:-:S03]  /*41e0*/  UMOV UR4, 0x40 ;  /* 0x0000004000047882 */ /* 0x000fc60000000000 */
[----:B------:R-:W-:Y:S01]  /*41f0*/  UVIRTCOUNT.DEALLOC.SMPOOL 0x80 ;  /* 0x000000800000784c */ /* 0x000fe20000000000 */
[----:B--2---:R-:W-:Y:S02]  /*4200*/  ULEA UR8, UR8, UR4, 0x18 ;  /* 0x0000000408087291 */ /* 0x004fe4000f8ec0ff */
[----:B------:R-:W-:-:S07]  /*4210*/  ULEA UR4, UR22, UR17, 0x3 ;  /* 0x0000001116047291 */ /* 0x000fce000f8e18ff */
[----:B------:R2:W-:Y:S02]  /*4220*/  @P0 STS.U8 [UR8+0x1c], R0 ;  /* 0x00001c00ff000988 */ /* 0x0005e40008000008 */
[----:B------:R-:W4:Y:S02]  /*4230*/  SYNCS.PHASECHK.TRANS64.TRYWAIT P0, [UR4], R2 ;  /* 0x00000002ff0075a7 */ /* 0x000f240008001104 */
[----:B--2-4-:R-:W-:Y:S05]  /*4240*/  @!P0 BRA `(.L_x_81) ;  /* 0x0000005400748947 */ /* 0x014fea0003800000 */
.L_x_198:
[----:B------:R-:W-:-:S04]  /*4250*/  UIADD3 UR4, UPT, UPT, UR22, 0x1, URZ ;  /* 0x0000000116047890 */ /* 0x000fc8000fffe0ff */
[----:B------:R-:W-:-:S04]  /*4260*/  UISETP.NE.AND UP0, UPT, UR4, 0x4, UPT ;  /* 0x000000040400788c */ /* 0x000fc8000bf05270 */
[----:B------:R-:W-:Y:S02]  /*4270*/  USEL UR6, URZ, 0x1, UP0 ;  /* 0x00000001ff067887 */ /* 0x000fe40008000000 */
[----:B------:R-:W-:-:S04]  /*4280*/  USEL UR4, UR4, URZ, UP0 ;  /* 0x000000ff04047287 */ /* 0x000fc80008000000 */
[----:B-1----:R-:W-:Y:S01]  /*4290*/  ULEA UR5, UR4, UR17, 0x3 ;  /* 0x0000001104057291 */ /* 0x002fe2000f8e18ff */
[----:B--2---:R-:W-:-:S04]  /*42a0*/  LOP3.LUT R2, R11, UR6, RZ, 0x3c, !PT ;  /* 0x000000060b027c12 */ /* 0x004fc8000f8e3cff */
[----:B------:R-:W-:-:S04]  /*42b0*/  SHF.L.U32 R3, R2, 0x1f, RZ ;  /* 0x0000001f02037819 */ /* 0x000fc800000006ff */
[----:B------:R-:W1:Y:S02]  /*42c0*/  SYNCS.PHASECHK.TRANS64.TRYWAIT P0, [UR5], R3 ;  /* 0x00000003ff0075a7 */ /* 0x000e640008001105 */
[----:B-1----:R-:W-:Y:S05]  /*42d0*/  @!P0 BRA `(.L_x_82) ;  /* 0x0000005400688947 */ /* 0x002fea0003800000 */
.L_x_200:
        /* <DEDUP_REMOVED lines=9> */
.L_x_202:
[----:B------:R-:W-:-:S04]  /*4370*/  UIADD3 UR4, UPT, UPT, UR4, 0x1, URZ ;  /* 0x0000000104047890 */ /* 0x000fc8000fffe0ff */
[----:B------:R-:W-:-:S04]  /*4380*/  UISETP.NE.AND UP0, UPT, UR4, 0x4, UPT ;  /* 0x000000040400788c */ /* 0x000fc8000bf05270 */
[----:B------:R-:W-:Y:S02]  /*4390*/  USEL UR5, URZ, 0x1, UP0 ;  /* 0x00000001ff057887 */ /* 0x000fe40008000000 */
[----:B------:R-:W-:-:S04]  /*43a0*/  USEL UR4, UR4, URZ, UP0 ;  /* 0x000000ff04047287 */ /* 0x000fc80008000000 */
[----:B------:R-:W-:Y:S01]  /*43b0*/  ULEA UR4, UR4, UR17, 0x3 ;  /* 0x0000001104047291 */ /* 0x000fe2000f8e18ff */
[----:B------:R-:W-:-:S04]  /*43c0*/  LOP3.LUT R2, R2, UR5, RZ, 0x3c, !PT ;  /* 0x0000000502027c12 */ /* 0x000fc8000f8e3cff */
[----:B------:R-:W-:-:S04]  /*43d0*/  SHF.L.U32 R2, R2, 0x1f, RZ ;  /* 0x0000001f02027819 */ /* 0x000fc800000006ff */
[----:B------:R-:W2:Y:S02]  /*43e0*/  SYNCS.PHASECHK.TRANS64.TRYWAIT P0, [UR4], R2 ;  /* 0x00000002ff0075a7 */ /* 0x000ea40008001104 */
[----:B--2---:R-:W-:Y:S05]  /*43f0*/  @!P0 BRA `(.L_x_84) ;  /* 0x0000005400508947 */ /* 0x004fea0003800000 */
.L_x_204:
[----:B------:R-:W-:Y:S01]  /*4400*/  NOP ;  /* 0x0000000000007918 */ /* 0x000fe20000000000 */
[----:B-1----:R-:W1:Y:S01]  /*4410*/  LDS R0, [UR8+0x14] ;  /* 0x00001408ff007984 */ /* 0x002e620008000800 */
[----:B------:R-:W-:Y:S01]  /*4420*/  ULOP3.LUT UR4, UR30, 0xffff, URZ, 0xc0, !UPT ;  /* 0x0000ffff1e047892 */ /* 0x000fe2000f8ec0ff */
[----:B------:R-:W-:Y:S01]  /*4430*/  UMOV UR5, 0xffff ;  /* 0x0000ffff00057882 */ /* 0x000fe20000000000 */
[----:B------:R-:W-:Y:S02]  /*4440*/  UMOV UR6, 0x1 ;  /* 0x0000000100067882 */ /* 0x000fe40000000000 */
[----:B------:R-:W-:-:S04]  /*4450*/  USHF.R.U32.HI UR4, URZ, 0x5, UR4 ;  /* 0x00000005ff047899 */ /* 0x000fc80008011604 */
[----:B------:R-:W-:Y:S02]  /*4460*/  USHF.L.U32 UR5, UR5, UR4, URZ ;  /* 0x0000000405057299 */ /* 0x000fe400080006ff */
[----:B------:R-:W-:-:S04]  /*4470*/  USHF.L.U32 UR4, UR6, UR4, URZ ;  /* 0x0000000406047299 */ /* 0x000fc800080006ff */
[----:B-1----:R-:W-:-:S04]  /*4480*/  LOP3.LUT R0, R0, UR5, RZ, 0xc0, !PT ;  /* 0x0000000500007c12 */ /* 0x002fc8000f8ec0ff */
[----:B------:R-:W-:-:S13]  /*4490*/  ISETP.NE.AND P0, PT, R0, UR5, PT ;  /* 0x0000000500007c0c */ /* 0x000fda000bf05270 */
[----:B------:R-:W-:Y:S05]  /*44a0*/  @P0 BRA `(.L_x_85) ;  /* 0x0000000000580947 */ /* 0x000fea0003800000 */
[----:B------:R-:W1:Y:S02]  /*44b0*/  LDS R0, [UR8+0x18] ;  /* 0x00001808ff007984 */ /* 0x000e640008000800 */
[----:B-1----:R-:W-:-:S04]  /*44c0*/  LOP3.LUT R0, R0, UR4, RZ, 0xc0, !PT ;  /* 0x0000000400007c12 */ /* 0x002fc8000f8ec0ff */
[----:B------:R-:W-:-:S13]  /*44d0*/  ISETP.NE.AND P0, PT, R0, UR4, PT ;  /* 0x0000000400007c0c */ /* 0x000fda000bf05270 */
[----:B------:R-:W-:Y:S05]  /*44e0*/  @P0 BRA `(.L_x_86) ;  /* 0x00000000003c0947 */ /* 0x000fea0003800000 */
[----:B------:R-:W1:Y:S01]  /*44f0*/  S2R R2, SR_LANEID ;  /* 0x0000000000027919 */ /* 0x000e620000000000 */
[----:B------:R-:W-:-:S06]  /*4500*/  ULOP3.LUT UR5, URZ, UR5, URZ, 0x33, !UPT ;  /* 0x00000005ff057292 */ /* 0x000fcc000f8e33ff */
[----:B------:R-:W-:-:S04]  /*4510*/  IMAD.U32 R0, RZ, RZ, UR5 ;  /* 0x00000005ff007e24 */ /* 0x000fc8000f8e00ff */
[----:B------:R2:W4:Y:S02]  /*4520*/  REDUX UR7, R0 ;  /* 0x00000000000773c4 */ /* 0x0005240000000000 */
[----:B------:R1:W-:Y:S01]  /*4530*/  UTCATOMSWS.AND URZ, UR5 ;  /* 0x0000000500ff79e3 */ /* 0x0003e20008000000 */
[----:B--2---:R-:W-:Y:S01]  /*4540*/  LOP3.LUT R0, RZ, UR4, RZ, 0x33, !PT ;  /* 0x00000004ff007c12 */ /* 0x004fe2000f8e33ff */
[----:B------:R-:W-:Y:S02]  /*4550*/  VOTEU.ANY UR4, UPT, PT ;  /* 0x0000000000047886 */ /* 0x000fe400038e0100 */
[----:B------:R-:W-:Y:S02]  /*4560*/  UFLO.U32 UR4, UR4 ;  /* 0x00000004000472bd */ /* 0x000fe400080e0000 */
[----:B------:R-:W2:Y:S04]  /*4570*/  REDUX UR6, R0 ;  /* 0x00000000000673c4 */ /* 0x000ea80000000000 */
[----:B-1----:R-:W-:-:S02]  /*4580*/  ISETP.EQ.U32.AND P0, PT, R2, UR4, PT ;  /* 0x0000000402007c0c */ /* 0x002fc4000bf02070 */
[----:B----4-:R-:W-:-:S11]  /*4590*/  MOV R2, UR7 ;  /* 0x0000000700027c02 */ /* 0x010fd60008000f00 */
[----:B------:R1:W-:Y:S01]  /*45a0*/  @P0 ATOMS.AND RZ, [UR8+0x14], R2 ;  /* 0x00001402ffff098c */ /* 0x0003e2000a800008 */
[----:B--2---:R-:W-:-:S05]  /*45b0*/  IMAD.U32 R0, RZ, RZ, UR6 ;  /* 0x00000006ff007e24 */ /* 0x004fca000f8e00ff */
[----:B------:R1:W-:Y:S01]  /*45c0*/  @P0 ATOMS.AND RZ, [UR8+0x18], R0 ;  /* 0x00001800ffff098c */ /* 0x0003e2000a800008 */
[----:B------:R-:W-:Y:S05]  /*45d0*/  BRA `(.L_x_87) ;  /* 0x0000000000147947 */ /* 0x000fea0003800000 */
.L_x_86:
[----:B------:R-:W-:Y:S02]  /*45e0*/  MOV R2, 0x4600 ;  /* 0x0000460000027802 */ /* 0x000fe40000000f00 */
[----:B---3-5:R-:W-:Y:S05]  /*45f0*/  CALL.REL.NOINC `($__internal_0_$__cuda_sm10x_tcgen05_guardrail_trap_col_being_dealloced_not_returned_by_alloc) ;  /* 0x0000005800387944 */ /* 0x028fea0003c00000 */
[----:B------:R-:W-:Y:S05]  /*4600*/  BRA `(.L_x_87) ;  /* 0x0000000000087947 */ /* 0x000fea0003800000 */
.L_x_85:
[----:B------:R-:W-:Y:S02]  /*4610*/  MOV R2, 0x4630 ;  /* 0x0000463000027802 */ /* 0x000fe40000000f00 */
[----:B---3-5:R-:W-:Y:S05]  /*4620*/  CALL.REL.NOINC `($__internal_2_$__cuda_sm10x_tcgen05_guardrail_trap_unallocated_columns_being_dealloced) ;  /* 0x0000005800447944 */ /* 0x028fea0003c00000 */
.L_x_87:
[----:B------:R-:W-:Y:S01]  /*4630*/  NOP ;  /* 0x0000000000007918 */ /* 0x000fe20000000000 */
[----:B------:R-:W-:Y:S05]  /*4640*/  EXIT ;  /* 0x000000000000794d */ /* 0x000fea0003800000 */
.L_x_69:
[----:B------:R-:W-:-:S09]  /*4650*/  UISETP.NE.OR UP0, UPT, UR18, 0x3, !UP3 ;  /* 0x000000031200788c */ /* 0x000fd2000df05670 */
[----:B------:R-:W-:Y:S05]  /*4660*/  BRA.U UP0, `(.L_x_88) ;  /* 0x0000001100887547 */ /* 0x000fea000b800000 */
[----:B------:R-:W2:Y:S01]  /*4670*/  LDCU.64 UR4, c[0x0][0x888] ;  /* 0x00011100ff0477ac */ /* 0x000ea20008000a00 */
[----:B------:R-:W3:Y:S01]  /*4680*/  S2UR UR8, SR_CgaCtaId ;  /* 0x00000000000879c3 */ /* 0x000ee20000008800 */
[----:B------:R-:W-:Y:S02]  /*4690*/  HFMA2 R9, -RZ, RZ, 0, 0 ;  /* 0x00000000ff097431 */ /* 0x000fe400000001ff */
[----:B------:R-:W-:Y:S01]  /*46a0*/  IMAD.MOV.U32 R11, RZ, RZ, 0x1 ;  /* 0x00000001ff0b7424 */ /* 0x000fe200078e00ff */
[----:B------:R-:W4:Y:S01]  /*46b0*/  LDCU UR40, c[0x0][0x370] ;  /* 0x00006e00ff2877ac */ /* 0x000f220008000800 */
[----:B------:R-:W-:Y:S01]  /*46c0*/  IMAD.MOV.U32 R10, RZ, RZ, RZ ;  /* 0x000000ffff0a7224 */ /* 0x000fe200078e00ff */
[----:B------:R-:W-:Y:S01]  /*46d0*/  MOV R3, 0x1000 ;  /* 0x0000100000037802 */ /* 0x000fe20000000f00 */
[----:B------:R-:W4:Y:S01]  /*46e0*/  LDCU.128 UR44, c[0x0][0xb10] ;  /* 0x00016200ff2c77ac */ /* 0x000f220008000c00 */
[----:B------:R-:W1:Y:S01]  /*46f0*/  LDC.64 R12, c[0x0][0x348] ;  /* 0x0000d200ff0c7b82 */ /* 0x000e620000000a00 */
[----:B------:R-:W3:Y:S01]  /*4700*/  LDCU UR37, c[0x0][0x374] ;  /* 0x00006e80ff2577ac */ /* 0x000ee20008000800 */
[----:B------:R-:W3:Y:S01]  /*4710*/  LDCU.64 UR38, c[0x0][0x890] ;  /* 0x00011200ff2677ac */ /* 0x000ee20008000a00 */
[----:B------:R-:W3:Y:S01]  /*4720*/  LDCU UR15, c[0x0][0xb0c] ;  /* 0x00016180ff0f77ac */ /* 0x000ee20008000800 */
[----:B--2---:R-:W-:Y:S01]  /*4730*/  UISETP.NE.U32.AND UP0, UPT, UR4, URZ, UPT ;  /* 0x000000ff0400728c */ /* 0x004fe2000bf05070 */
[----:B------:R-:W2:Y:S01]  /*4740*/  LDCU UR54, c[0x0][0xb20] ;  /* 0x00016400ff3677ac */ /* 0x000ea20008000800 */
[----:B------:R-:W2:Y:S01]  /*4750*/  LDCU UR4, c[0x0][0xb30] ;  /* 0x00016600ff0477ac */ /* 0x000ea20008000800 */
[----:B------:R-:W-:Y:S01]  /*4760*/  UMOV UR21, 0x400 ;  /* 0x0000040000157882 */ /* 0x000fe20000000000 */
[----:B----4-:R-:W-:-:S02]  /*4770*/  UIMAD.WIDE.U32 UR52, UR40, UR44, URZ ;  /* 0x0000002c283472a5 */ /* 0x010fc4000f8e00ff */
[----:B---3--:R-:W-:Y:S02]  /*4780*/  UIMAD.WIDE.U32 UR6, UR37, UR47, URZ ;  /* 0x0000002f250672a5 */ /* 0x008fe4000f8e00ff */
[----:B------:R-:W-:Y:S02]  /*4790*/  ULEA UR21, UR8, UR21, 0x18 ;  /* 0x0000001508157291 */ /* 0x000fe4000f8ec0ff */
[----:B------:R-:W-:Y:S02]  /*47a0*/  UISETP.NE.U32.AND UP6, UPT, UR38, URZ, UPT ;  /* 0x000000ff2600728c */ /* 0x000fe4000bfc5070 */
[----:B------:R-:W-:Y:S02]  /*47b0*/  UIADD3 UR43, UPT, UPT, UR21, 0x128, URZ ;  /* 0x00000128152b7890 */ /* 0x000fe4000fffe0ff */
[----:B------:R-:W-:Y:S02]  /*47c0*/  UIADD3 UR33, UPT, UPT, UR21, 0x110, URZ ;  /* 0x0000011015217890 */ /* 0x000fe4000fffe0ff */
[----:B------:R-:W-:-:S02]  /*47d0*/  UIADD3 UR25, UPT, UPT, UR21, 0x118, URZ ;  /* 0x0000011815197890 */ /* 0x000fc4000fffe0ff */
[----:B------:R-:W-:Y:S02]  /*47e0*/  UIADD3 UR17, UPT, UPT, UR21, 0x120, URZ ;  /* 0x0000012015117890 */ /* 0x000fe4000fffe0ff */
[----:B------:R-:W-:Y:S02]  /*47f0*/  UISETP.NE.AND.EX UP5, UPT, UR5, URZ, UPT, UP0 ;  /* 0x000000ff0500728c */ /* 0x000fe4000bfa5300 */
[----:B------:R-:W-:Y:S01]  /*4800*/  UISETP.NE.AND UP0, UPT, UR42, 0x1, UPT ;  /* 0x000000012a00788c */ /* 0x000fe2000bf05270 */
[----:B------:R-:W-:Y:S01]  /*4810*/  UMOV UR52, UR53 ;  /* 0x0000003500347c82 */ /* 0x000fe20008000000 */
[----:B------:R-:W-:Y:S01]  /*4820*/  UMOV UR51, UR7 ;  /* 0x0000000700337c82 */ /* 0x000fe20008000000 */
[----:B------:R-:W-:Y:S02]  /*4830*/  USEL UR41, URZ, 0x1, UP4 ;  /* 0x00000001ff297887 */ /* 0x000fe4000a000000 */
[----:B------:R-:W-:Y:S02]  /*4840*/  UISETP.NE.AND UP0, UPT, UR15, 0x1, UPT ;  /* 0x000000010f00788c */ /* 0x000fe4000bf05270 */
[----:B------:R-:W-:-:S02]  /*4850*/  UPLOP3.LUT UP4, UPT, UPT, UPT, UPT, 0x40, 0x4 ;  /* 0x000000000004789c */ /* 0x000fc40003f8e870 */
[----:B------:R-:W-:Y:S01]  /*4860*/  UISETP.GE.AND UP2, UPT, UR42, 0x1, UPT ;  /* 0x000000012a00788c */ /* 0x000fe2000bf46270 */
[----:B------:R-:W3:Y:S01]  /*4870*/  LDCU.64 UR22, c[0x0][0xb28] ;  /* 0x00016500ff1677ac */ /* 0x000ee20008000a00 */
[----:B------:R-:W-:Y:S02]  /*4880*/  UISETP.NE.AND.EX UP6, UPT, UR39, URZ, UPT, UP6 ;  /* 0x000000ff2700728c */ /* 0x000fe4000bfc5360 */
[----:B------:R-:W-:Y:S02]  /*4890*/  UPRMT UR43, UR8, 0x654, UR43 ;  /* 0x00000654082b7896 */ /* 0x000fe4000800002b */
[----:B------:R-:W-:Y:S02]  /*48a0*/  UPRMT UR50, UR8, 0x654, UR33 ;  /* 0x0000065408327896 */ /* 0x000fe40008000021 */
[----:B------:R-:W-:Y:S02]  /*48b0*/  UPRMT UR49, UR8, 0x654, UR25 ;  /* 0x0000065408317896 */ /* 0x000fe40008000019 */
[----:B------:R-:W-:-:S02]  /*48c0*/  UPRMT UR48, UR8, 0x654, UR17 ;  /* 0x0000065408307896 */ /* 0x000fc40008000011 */
[----:B------:R-:W-:Y:S02]  /*48d0*/  USHF.R.U32.HI UR52, URZ, UR45, UR52 ;  /* 0x0000002dff347299 */ /* 0x000fe40008011634 */
[----:B--2---:R-:W-:Y:S02]  /*48e0*/  USHF.R.U32.HI UR51, URZ, UR54, UR51 ;  /* 0x00000036ff337299 */ /* 0x004fe40008011633 */
[----:B------:R-:W-:Y:S02]  /*48f0*/  UISETP.NE.AND UP0, UPT, UR46, 0x1, UPT ;  /* 0x000000012e00788c */ /* 0x000fe4000bf05270 */
[----:B-1----:R-:W-:-:S11]  /*4900*/  UISETP.NE.AND UP3, UPT, UR4, 0x1, UPT ;  /* 0x000000010400788c */ /* 0x002fd6000bf65270 */
.L_x_99:
[C---:B------:R-:W-:Y:S02]  /*4910*/  LEA R8, R10.reuse, UR21, 0x3 ;  /* 0x000000150a087c11 */ /* 0x040fe4000f8e18ff */
[----:B------:R-:W-:Y:S02]  /*4920*/  SHF.L.U32 R0, R9, 0x1f, RZ ;  /* 0x0000001f09007819 */ /* 0x000fe400000006ff */
[----:B------:R-:W-:Y:S02]  /*4930*/  LEA R4, R10, UR21, 0x4 ;  /* 0x000000150a047c11 */ /* 0x000fe4000f8e20ff */
[----:B-1----:R-:W1:Y:S02]  /*4940*/  SYNCS.PHASECHK.TRANS64.TRYWAIT P0, [R8+URZ+0x160], R0 ;  /* 0x00016000080075a7 */ /* 0x002e6400080011ff */
[----:B-1----:R-:W-:Y:S05]  /*4950*/  @!P0 BRA `(.L_x_89) ;  /* 0x0000005000108947 */ /* 0x002fea0003800000 */
.L_x_205:
[----:B------:R-:W2:Y:S01]  /*4960*/  LDS.128 R4, [R4+0x1f0] ;  /* 0x0001f00004047984 */ /* 0x000ea20000000c00 */
[----:B------:R-:W-:Y:S01]  /*4970*/  UISETP.GE.AND UP0, UPT, UR42, 0x1, UPT ;  /* 0x000000012a00788c */ /* 0x000fe2000bf06270 */
[----:B------:R-:W-:Y:S01]  /*4980*/  @!PT LDS RZ, [RZ] ;  /* 0x00000000fffff984 */ /* 0x000fe20000000800 */
[----:B------:R-:W-:Y:S01]  /*4990*/  @!PT LDS RZ, [RZ] ;  /* 0x00000000fffff984 */ /* 0x000fe20000000800 */
[----:B------:R-:W-:Y:S01]  /*49a0*/  @!PT LDS RZ, [RZ] ;  /* 0x00000000fffff984 */ /* 0x000fe20000000800 */
[----:B------:R-:W-:Y:S01]  /*49b0*/  @!PT LDS RZ, [RZ] ;  /* 0x00000000fffff984 */ /* 0x000fe20000000800 */
[----:B------:R4:W-:Y:S06]  /*49c0*/  MEMBAR.ALL.CTA ;  /* 0x0000000000007992 */ /* 0x0009ec0000008000 */
[----:B----4-:R-:W4:Y:S01]  /*49d0*/  FENCE.VIEW.ASYNC.S ;  /* 0x00000000000073c6 */ /* 0x010f220000000000 */
[----:B--2---:R-:W-:Y:S11]  /*49e0*/  LOP3.LUT P0, RZ, R6, 0x1, RZ, 0xc0, !PT ;  /* 0x0000000106ff7812 */ /* 0x004ff6000780c0ff */
[----:B------:R-:W-:Y:S02]  /*49f0*/  @!UPT UIADD3 URZ, UPT, UPT, URZ, URZ, URZ ;  /* 0x000000fffffff290 */ /* 0x000fe4000fffe0ff */
[----:B----4-:R-:W-:Y:S01]  /*4a00*/  VOTEU.ANY UP2, P0 ;  /* 0x0000000000ff7886 */ /* 0x010fe20000040100 */
[----:B------:R-:W-:Y:S11]  /*4a10*/  PLOP3.LUT P0, PT, PT, PT, UP2, 0x80, 0x8 ;  /* 0x000000000008781c */ /* 0x000ff60003f0f028 */
[----:B------:R-:W-:Y:S02]  /*4a20*/  @!UPT UIADD3 URZ, UPT, UPT, URZ, URZ, URZ ;  /* 0x000000fffffff290 */ /* 0x000fe4000fffe0ff */
[----:B-1----:R-:W-:Y:S02]  /*4a30*/  @P0 SHF.R.U32.HI R0, RZ, 0x10, R5 ;  /* 0x00000010ff000819 */ /* 0x002fe40000011605 */
[----:B------:R-:W-:Y:S02]  /*4a40*/  @P0 MOV R2, R4 ;  /* 0x0000000400020202 */ /* 0x000fe40000000f00 */
[----:B------:R-:W-:Y:S01]  /*4a50*/  @P0 R2UR UR4, R0 ;  /* 0x00000000000402ca */ /* 0x000fe200000e0000 */
[----:B------:R-:W-:Y:S01]  /*4a60*/  VIADD R0, R8, 0x170 ;  /* 0x0000017008007836 */ /* 0x000fe20000000000 */
[----:B------:R-:W-:Y:S02]  /*4a70*/  @P0 LOP3.LUT R4, R5, 0xffff, RZ, 0xc0, !PT ;  /* 0x0000ffff05040812 */ /* 0x000fe400078ec0ff */
[----:B------:R-:W-:Y:S02]  /*4a80*/  @P0 R2UR UR6, R2 ;  /* 0x00000000020602ca */ /* 0x000fe400000e0000 */
[----:B------:R-:W-:Y:S02]  /*4a90*/  PRMT R0, RZ, 0x654, R0 ;  /* 0x00000654ff007816 */ /* 0x000fe40000000000 */
[----:B------:R-:W-:Y:S02]  /*4aa0*/  @P0 R2UR UR5, R4 ;  /* 0x00000000040502ca */ /* 0x000fe400000e0000 */
[----:B------:R1:W-:Y:S03]  /*4ab0*/  SYNCS.ARRIVE.TRANS64.RED.A1T0 RZ, [R0+URZ], RZ ;  /* 0x000000ff00ff79a7 */ /* 0x0003e600081004ff */
[----:B------:R-:W-:Y:S04]  /*4ac0*/  @UP2 UMOV UR29, UR4 ;  /* 0x00000004001d2c82 */ /* 0x000fe80008000000 */
[----:B------:R-:W-:Y:S04]  /*4ad0*/  @UP2 UMOV UR14, UR6 ;  /* 0x00000006000e2c82 */ /* 0x000fe80008000000 */
[----:B------:R-:W-:Y:S01]  /*4ae0*/  @UP2 UMOV UR13, UR5 ;  /* 0x00000005000d2c82 */ /* 0x000fe20008000000 */
[----:B------:R-:W-:Y:S05]  /*4af0*/  BRA.U !UP0, `(.L_x_90) ;  /* 0x0000000108c07547 */ /* 0x000fea000b800000 */
[----:B------:R-:W-:Y:S02]  /*4b00*/  UIMAD.WIDE.U32 UR18, UR13, UR47, URZ ;  /* 0x0000002f0d1272a5 */ /* 0x000fe4000f8e00ff */
[----:B------:R-:W-:Y:S02]  /*4b10*/  UP2UR UR16, UPR, URZ, 0x4 ;  /* 0x00000004ff107883 */ /* 0x000fe40008000000 */
[----:B------:R-:W-:Y:S02]  /*4b20*/  UISETP.NE.AND UP2, UPT, UR46, 0x1, UPT ;  /* 0x000000012e00788c */ /* 0x000fe4000bf45270 */
[----:B------:R-:W-:Y:S02]  /*4b30*/  UIMAD.WIDE.U32 UR26, UR14, UR44, URZ ;  /* 0x0000002c0e1a72a5 */ /* 0x000fe4000f8e00ff */
[----:B------:R-:W-:Y:S02]  /*4b40*/  USEL UR4, UR37, UR51, !UP2 ;  /* 0x0000003325047287 */ /* 0x000fe4000d000000 */
[----:B------:R-:W-:Y:S02]  /*4b50*/  UISETP.NE.AND UP0, UPT, UR15, 0x1, UPT ;  /* 0x000000010f00788c */ /* 0x000fe4000bf05270 */
[----:B------:R-:W-:Y:S02]  /*4b60*/  UP2UR UR20, UPR, URZ, 0x2 ;  /* 0x00000002ff147883 */ /* 0x000fe40008000000 */
[----:B------:R-:W-:Y:S02]  /*4b70*/  UISETP.NE.AND UP1, UPT, UR42, 0x1, UPT ;  /* 0x000000012a00788c */ /* 0x000fe4000bf25270 */
[----:B---3--:R-:W-:Y:S02]  /*4b80*/  UIMAD.WIDE.U32 UR8, UR4, UR22, URZ ;  /* 0x00000016040872a5 */ /* 0x008fe4000f8e00ff */
[----:B------:R-:W-:Y:S01]  /*4b90*/  USEL UR7, UR40, UR52, !UP0 ;  /* 0x0000003428077287 */ /* 0x000fe2000c000000 */
[----:B------:R-:W-:Y:S02]  /*4ba0*/  UMOV UR5, UR19 ;  /* 0x0000001300057c82 */ /* 0x000fe40008000000 */
[----:B------:R-:W-:Y:S02]  /*4bb0*/  USHF.R.U32.HI UR6, URZ, UR54, UR5 ;  /* 0x00000036ff067299 */ /* 0x000fe40008011605 */
[----:B------:R-:W-:Y:S02]  /*4bc0*/  UIMAD.WIDE.U32 UR10, UR7, UR22, URZ ;  /* 0x00000016070a72a5 */ /* 0x000fe4000f8e00ff */
[----:B------:R-:W-:Y:S02]  /*4bd0*/  USEL UR6, UR13, UR6, !UP2 ;  /* 0x000000060d067287 */ /* 0x000fe4000d000000 */
[----:B------:R-:W-:Y:S01]  /*4be0*/  UISETP.NE.AND UP2, UPT, UR16, URZ, UPT ;  /* 0x000000ff1000728c */ /* 0x000fe2000bf45270 */
[----:B------:R-:W-:Y:S02]  /*4bf0*/  UMOV UR5, UR27 ;  /* 0x0000001b00057c82 */ /* 0x000fe40008000000 */
[----:B------:R-:W-:Y:S03]  /*4c00*/  USHF.R.U32.HI UR12, URZ, UR45, UR5 ;  /* 0x0000002dff0c7299 */ /* 0x000fe60008011605 */
[----:B------:R-:W-:Y:S02]  /*4c10*/  UMOV UR5, UR9 ;  /* 0x0000000900057c82 */ /* 0x000fe40008000000 */
[----:B------:R-:W-:Y:S03]  /*4c20*/  @UP1 USHF.R.U32.HI UR4, URZ, UR23, UR5 ;  /* 0x00000017ff041299 */ /* 0x000fe60008011605 */
[----:B------:R-:W-:Y:S01]  /*4c30*/  UMOV UR5, UR11 ;  /* 0x0000000b00057c82 */ /* 0x000fe20008000000 */
[----:B------:R-:W-:Y:S02]  /*4c40*/  UIMAD UR4, UR42, UR4, URZ ;  /* 0x000000042a0472a4 */ /* 0x000fe4000f8e02ff */
[----:B------:R-:W-:Y:S02]  /*4c50*/  @UP1 USHF.R.U32.HI UR7, URZ, UR23, UR5 ;  /* 0x00000017ff071299 */ /* 0x000fe40008011605 */
[----:B------:R-:W-:Y:S02]  /*4c60*/  USEL UR5, UR14, UR12, !UP0 ;  /* 0x0000000c0e057287 */ /* 0x000fe4000c000000 */
[----:B------:R-:W-:Y:S02]  /*4c70*/  UIMAD.WIDE.U32 UR10, UR6, UR22, URZ ;  /* 0x00000016060a72a5 */ /* 0x000fe4000f8e00ff */
[----:B------:R-:W-:Y:S02]  /*4c80*/  UIMAD UR8, UR42, UR7, URZ ;  /* 0x000000072a0872a4 */ /* 0x000fe4000f8e02ff */
[----:B------:R-:W-:Y:S03]  /*4c90*/  UISETP.GE.AND UP0, UPT, UR6, UR4, UPT ;  /* 0x000000040600728c */ /* 0x000fe6000bf06270 */
[----:B------:R-:W-:Y:S01]  /*4ca0*/  UMOV UR4, UR11 ;  /* 0x0000000b00047c82 */ /* 0x000fe20008000000 */
[----:B------:R-:W-:Y:S02]  /*4cb0*/  UISETP.GE.OR UP0, UPT, UR5, UR8, UP0 ;  /* 0x000000080500728c */ /* 0x000fe40008706670 */
[----:B------:R-:W-:Y:S02]  /*4cc0*/  USHF.R.U32.HI UR4, URZ, UR23, UR4 ;  /* 0x00000017ff047299 */ /* 0x000fe40008011604 */
[----:B------:R-:W-:Y:S02]  /*4cd0*/  UIMAD.WIDE.U32 UR8, UR5, UR22, URZ ;  /* 0x00000016050872a5 */ /* 0x000fe4000f8e00ff */
[----:B------:R-:W-:Y:S04]  /*4ce0*/  USEL UR10, UR6, UR4, !UP1 ;  /* 0x00000004060a7287 */ /* 0x000fe8000c800000 */
[----:B------:R-:W-:Y:S01]  /*4cf0*/  UIADD3 UR11, UPT, UPT, -UR10, URZ, URZ ;  /* 0x000000ff0a0b7290 */ /* 0x000fe2000fffe1ff */
[----:B------:R-:W-:Y:S02]  /*4d00*/  @!UP0 UMOV UR4, UR9 ;  /* 0x0000000900048c82 */ /* 0x000fe40008000000 */
[----:B------:R-:W-:Y:S02]  /*4d10*/  @!UP0 USHF.R.U32.HI UR4, URZ, UR23, UR4 ;  /* 0x00000017ff048299 */ /* 0x000fe40008011604 */
[----:B------:R-:W-:Y:S02]  /*4d20*/  UIMAD UR8, UR42, UR11, UR6 ;  /* 0x0000000b2a0872a4 */ /* 0x000fe4000f8e0206 */
[----:B------:R-:W-:Y:S02]  /*4d30*/  @!UP0 USEL UR4, UR5, UR4, !UP1 ;  /* 0x0000000405048287 */ /* 0x000fe4000c800000 */
[----:B------:R-:W-:Y:S02]  /*4d40*/  UISETP.NE.AND UP1, UPT, UR20, URZ, UPT ;  /* 0x000000ff1400728c */ /* 0x000fe4000bf25270 */
[----:B------:R-:W-:Y:S02]  /*4d50*/  @!UP0 UIMAD UR8, UR7, UR8, UR4 ;  /* 0x00000008070882a4 */ /* 0x000fe4000f8e0204 */
[----:B------:R-:W-:Y:S02]  /*4d60*/  @!UP0 UIADD3 UR9, UPT, UPT, UR10, -UR4, URZ ;  /* 0x800000040a098290 */ /* 0x000fe4000fffe0ff */
[----:B------:R-:W-:Y:S02]  /*4d70*/  UIADD3 UR4, UPT, UPT, -UR5, URZ, URZ ;  /* 0x000000ff05047290 */ /* 0x000fe4000fffe1ff */
[----:B------:R-:W-:Y:S02]  /*4d80*/  UIADD3 UR7, UPT, UPT, -UR6, URZ, URZ ;  /* 0x000000ff06077290 */ /* 0x000fe4000fffe1ff */
[----:B------:R-:W-:Y:S02]  /*4d90*/  @!UP0 UIMAD UR6, UR9, UR42, UR5 ;  /* 0x0000002a090682a4 */ /* 0x000fe4000f8e0205 */
[----:B------:R-:W-:Y:S02]  /*4da0*/  UIMAD UR14, UR15, UR4, UR14 ;  /* 0x000000040f0e72a4 */ /* 0x000fe4000f8e020e */
[----:B------:R-:W-:Y:S01]  /*4db0*/  UIMAD UR13, UR46, UR7, UR13 ;  /* 0x000000072e0d72a4 */ /* 0x000fe2000f8e020d */
[----:B------:R-:W-:Y:S02]  /*4dc0*/  @!UP0 UMOV UR5, UR8 ;  /* 0x0000000800058c82 */ /* 0x000fe40008000000 */
[----:B------:R-:W-:Y:S02]  /*4dd0*/  UIMAD UR14, UR5, UR15, UR14 ;  /* 0x0000000f050e72a4 */ /* 0x000fe4000f8e020e */
[----:B------:R-:W-:Y:S11]  /*4de0*/  UIMAD UR13, UR6, UR46, UR13 ;  /* 0x0000002e060d72a4 */ /* 0x000ff6000f8e020d */
[----:B------:R-:W-:Y:S01]  /*4df0*/  @!UPT UIADD3 URZ, UPT, UPT, URZ, URZ, URZ ;  /* 0x000000fffffff290 */ /* 0x000fe2000fffe0ff */
.L_x_90:
[----:B------:R-:W2:Y:S01]  /*4e00*/  @!UP3 LDCU.128 UR8, c[0x0][0xb10] ;  /* 0x00016200ff08b7ac */ /* 0x000ea20008000c00 */
[----:B------:R-:W-:Y:S02]  /*4e10*/  ISETP.NE.U32.AND P0, PT, RZ, UR38, PT ;  /* 0x00000026ff007c0c */ /* 0x000fe4000bf05070 */
[----:B------:R-:W-:Y:S02]  /*4e20*/  SHF.L.U32 R4, R11, 0x1f, RZ ;  /* 0x0000001f0b047819 */ /* 0x000fe400000006ff */
[----:B------:R-:W-:Y:S01]  /*4e30*/  ISETP.NE.AND.EX P0, PT, RZ, UR39, PT, P0 ;  /* 0x00000027ff007c0c */ /* 0x000fe2000bf05300 */
[----:B------:R-:W4:Y:S01]  /*4e40*/  @!UP3 LDCU UR5, c[0x0][0xb0c] ;  /* 0x00016180ff05b7ac */ /* 0x000f220008000800 */
[----:B------:R-:W-:Y:S02]  /*4e50*/  USHF.L.U32 UR35, UR30, 0x6, URZ ;  /* 0x000000061e237899 */ /* 0x000fe400080006ff */
[----:B------:R-:W-:Y:S02]  /*4e60*/  USHF.L.U32 UR34, UR31, 0x7, URZ ;  /* 0x000000071f227899 */ /* 0x000fe400080006ff */
[----:B--2---:R-:W-:Y:S07]  /*4e70*/  UIMAD.WIDE.U32 UR6, UR14, UR8, URZ ;  /* 0x000000080e0672a5 */ /* 0x004fee000f8e00ff */
[----:B------:R-:W-:Y:S01]  /*4e80*/  @!UP3 UMOV UR4, UR7 ;  /* 0x000000070004bc82 */ /* 0x000fe20008000000 */
[----:B----4-:R-:W-:Y:S02]  /*4e90*/  @!UP3 UISETP.NE.AND UP0, UPT, UR5, 0x1, UPT ;  /* 0x000000010500b88c */ /* 0x010fe4000bf05270 */
[----:B------:R-:W-:Y:S02]  /*4ea0*/  @!UP3 USHF.R.U32.HI UR4, URZ, UR9, UR4 ;  /* 0x00000009ff04b299 */ /* 0x000fe40008011604 */
[----:B------:R-:W-:Y:S02]  /*4eb0*/  UIMAD.WIDE.U32 UR6, UR13, UR11, URZ ;  /* 0x0000000b0d0672a5 */ /* 0x000fe4000f8e00ff */
[----:B------:R-:W-:Y:S02]  /*4ec0*/  @!UP3 USEL UR8, UR14, UR4, !UP0 ;  /* 0x000000040e08b287 */ /* 0x000fe4000c000000 */
[----:B------:R-:W-:Y:S03]  /*4ed0*/  @!UP3 UISETP.NE.AND UP0, UPT, UR10, 0x1, UPT ;  /* 0x000000010a00b88c */ /* 0x000fe6000bf05270 */
[----:B------:R-:W-:Y:S02]  /*4ee0*/  @!UP3 UMOV UR6, UR7 ;  /* 0x000000070006bc82 */ /* 0x000fe40008000000 */
[----:B------:R-:W2:Y:S02]  /*4ef0*/  @!UP3 LDCU UR4, c[0x0][0xb20] ;  /* 0x00016400ff04b7ac */ /* 0x000ea40008000800 */
[----:B--2---:R-:W-:Y:S04]  /*4f00*/  @!UP3 USHF.R.U32.HI UR6, URZ, UR4, UR6 ;  /* 0x00000004ff06b299 */ /* 0x004fe80008011606 */
[----:B------:R-:W-:Y:S04]  /*4f10*/  @!UP3 USEL UR6, UR13, UR6, !UP0 ;  /* 0x000000060d06b287 */ /* 0x000fe8000c000000 */
[----:B------:R-:W-:Y:S02]  /*4f20*/  @!UP3 UIADD3 UR4, UPT, UPT, -UR8, UR6, URZ ;  /* 0x000000060804b290 */ /* 0x000fe4000fffe1ff */
[----:B------:R-:W-:Y:S02]  /*4f30*/  @!UP3 UIADD3 UR6, UPT, UPT, UR8, -UR6, URZ ;  /* 0x800000060806b290 */ /* 0x000fe4000fffe0ff */
[----:B------:R-:W-:Y:S02]  /*4f40*/  @!UP3 UIMAD UR14, UR4, UR5, UR14 ;  /* 0x00000005040eb2a4 */ /* 0x000fe4000f8e020e */
[----:B------:R-:W-:Y:S01]  /*4f50*/  @!UP3 UIMAD UR13, UR6, UR10, UR13 ;  /* 0x0000000a060db2a4 */ /* 0x000fe2000f8e020d */
[----:B------:R-:W-:Y:S11]  /*4f60*/  BRA.U UP4, `(.L_x_91) ;  /* 0x0000000104107547 */ /* 0x000ff6000b800000 */
[----:B------:R-:W-:Y:S04]  /*4f70*/  MOV R2, UR41 ;  /* 0x0000002900027c02 */ /* 0x000fe80008000f00 */
[----:B------:R-:W-:Y:S04]  /*4f80*/  SHF.L.U32 R2, R2, 0x1f, RZ ;  /* 0x0000001f02027819 */ /* 0x000fe800000006ff */
[----:B------:R-:W2:Y:S02]  /*4f90*/  SYNCS.PHASECHK.TRANS64.TRYWAIT P1, [UR21+0x158], R2 ;  /* 0x00015802ff0075a7 */ /* 0x000ea40008021115 */
[----:B--2---:R-:W-:Y:S05]  /*4fa0*/  @!P1 BRA `(.L_x_92) ;  /* 0x0000004800909947 */ /* 0x004fea0003800000 */
.L_x_91:
[----:B------:R-:W-:Y:S05]  /*4fb0*/  BRA.U !UP6, `(.L_x_93) ;  /* 0x000000010e387547 */ /* 0x000fea000b800000 */
[----:B------:R-:W-:Y:S01]  /*4fc0*/  UPLOP3.LUT UP1, UPT, UPT, UPT, UP5, 0x80, 0x8 ;  /* 0x000000000008789c */ /* 0x000fe20003f2f050 */
[----:B-1----:R-:W-:Y:S01]  /*4fd0*/  HFMA2 R0, -RZ, RZ, 0, 5.9604644775390625e-08 ;  /* 0x00000001ff007431 */ /* 0x002fe200000001ff */
[----:B------:R-:W1:Y:S01]  /*4fe0*/  LDCU.64 UR8, c[0x0][0x358] ;  /* 0x00006b00ff0877ac */ /* 0x000e620008000a00 */
[----:B------:R-:W-:Y:S03]  /*4ff0*/  IMAD.MOV.U32 R45, RZ, RZ, 0x1 ;  /* 0x00000001ff2d7424 */ /* 0x000fe600078e00ff */
[----:B------:R-:W-:Y:S05]  /*5000*/  PLOP3.LUT P1, PT, PT, PT, UP1, 0x80, 0x8 ;  /* 0x000000000008781c */ /* 0x000fea0003f2f018 */
[----:B------:R-:W2:Y:S01]  /*5010*/  @UP1 LDCU.64 UR4, c[0x0][0x888] ;  /* 0x00011100ff0417ac */ /* 0x000ea20008000a00 */
[----:B------:R-:W-:Y:S07]  /*5020*/  @UP1 UIMAD UR6, UR36, UR38, URZ ;  /* 0x00000026240612a4 */ /* 0x000fee000f8e02ff */
[----:B------:R-:W-:Y:S01]  /*5030*/  @!P1 PRMT R45, R0, 0x7610, R45 ;  /* 0x00007610002d9816 */ /* 0x000fe2000000002d */
[----:B--2---:R-:W-:Y:S06]  /*5040*/  @UP1 UIMAD.WIDE UR4, UR6, 0x4, UR4 ;  /* 0x00000004060418a5 */ /* 0x004fec000f8e0204 */
[----:B------:R-:W-:Y:S01]  /*5050*/  IMAD.U32 R6, RZ, RZ, UR4 ;  /* 0x00000004ff067e24 */ /* 0x000fe2000f8e00ff */
[----:B------:R-:W-:Y:S04]  /*5060*/  MOV R7, UR5 ;  /* 0x0000000500077c02 */ /* 0x000fe80008000f00 */
[----:B------:R-:W2:Y:S01]  /*5070*/  @!UP1 LDCU UR4, c[0x0][0x880] ;  /* 0x00011000ff0497ac */ /* 0x000ea20008000800 */
[----:B-1---5:R4:W5:Y:S02]  /*5080*/  @P1 LDG.E R27, desc[UR8][R6.64] ;  /* 0x00000008061b1981 */ /* 0x022964000c1e1900 */
[----:B--2-4-:R-:W-:Y:S07]  /*5090*/  @!P1 IMAD.U32 R27, RZ, RZ, UR4 ;  /* 0x00000004ff1b9e24 */ /* 0x014fee000f8e00ff */
.L_x_93:
[----:B-----5:R-:W-:Y:S01]  /*50a0*/  @!P0 FSETP.EQ.AND P2, PT, R27, RZ, PT ;  /* 0x000000ff1b00820b */ /* 0x020fe20003f42000 */
[----:B------:R-:W-:Y:S01]  /*50b0*/  @!UPT UIADD3 URZ, UPT, UPT, URZ, URZ, URZ ;  /* 0x000000fffffff290 */ /* 0x000fe2000fffe0ff */
[----:B------:R-:W-:Y:S11]  /*50c0*/  @!P0 BRA `(.L_x_94) ;  /* 0x0000000000148947 */ /* 0x000ff60003800000 */
[----:B------:R-:W-:Y:S02]  /*50d0*/  LOP3.LUT P0, RZ, R45, 0xff, RZ, 0xc0, !PT ;  /* 0x000000ff2dff7812 */ /* 0x000fe4000780c0ff */
[----:B------:R-:W-:Y:S04]  /*50e0*/  PLOP3.LUT P2, PT, PT, PT, UP1, 0x80, 0x8 ;  /* 0x000000000008781c */ /* 0x000fe80003f4f018 */
[----:B------:R-:W-:Y:S07]  /*50f0*/  PLOP3.LUT P2, PT, P2, PT, PT, 0x8, 0x80 ;  /* 0x000000000080781c */ /* 0x000fee000174e170 */
[----:B------:R-:W-:Y:S11]  /*5100*/  @P0 FSETP.EQ.AND P2, PT, R27, RZ, PT ;  /* 0x000000ff1b00020b */ /* 0x000ff60003f42000 */
[----:B------:R-:W-:Y:S02]  /*5110*/  @!UPT UIADD3 URZ, UPT, UPT, URZ, URZ, URZ ;  /* 0x000000fffffff290 */ /* 0x000fe4000fffe0ff */
.L_x_94:
[----:B------:R-:W2:Y:S01]  /*5120*/  SYNCS.PHASECHK.TRANS64.TRYWAIT P0, [UR21+0x130], R4 ;  /* 0x00013004ff0075a7 */ /* 0x000ea20008001115 */
[----:B------:R-:W-:Y:S04]  /*5130*/  ELECT P1, URZ, PT ;  /* 0x0000000000ff782f */ /* 0x000fe80003820000 */
[----:B------:R-:W-:Y:S01]  /*5140*/  PLOP3.LUT P1, PT, P2, P1, PT, 0xf2, 0x2f ;  /* 0x00000000002f781c */ /* 0x000fe20001723e72 */
[----:B------:R-:W-:Y:S01]  /*5150*/  @!UPT UIADD3 URZ, UPT, UPT, URZ, URZ, URZ ;  /* 0x000000fffffff290 */ /* 0x000fe2000fffe0ff */
[----:B--2---:R-:W-:Y:S11]  /*5160*/  @!P0 BRA `(.L_x_95) ;  /* 0x0000004800388947 */ /* 0x004ff60003800000 */
.L_x_208:
[----:B-1----:R-:W-:Y:S01]  /*5170*/  @!P1 IADD3 R2, P0, PT, R12, 0x580, RZ ;  /* 0x000005800c029810 */ /* 0x002fe20007f1e0ff */
[----:B------:R-:W-:Y:S01]  /*5180*/  VOTEU.ALL UP0, P1 ;  /* 0x0000000000ff7886 */ /* 0x000fe20000800000 */
[----:B------:R-:W-:Y:S01]  /*5190*/  UMOV UR6, 0x0 ;  /* 0x0000000000067882 */ /* 0x000fe20000000000 */
[----:B------:R-:W-:Y:S01]  /*51a0*/  UMOV UR7, 0x10000000 ;  /* 0x1000000000077882 */ /* 0x000fe20000000000 */
[----:B------:R-:W-:Y:S01]  /*51b0*/  @!P1 R2UR UR5, R2 ;  /* 0x00000000020592ca */ /* 0x000fe200000e0000 */
[----:B------:R-:W-:Y:S01]  /*51c0*/  @!P1 IMAD.X R0, RZ, RZ, R13, P0 ;  /* 0x000000ffff009224 */ /* 0x000fe200000e060d */
[----:B------:R-:W-:Y:S01]  /*51d0*/  @!UP0 UIADD3 UR32, UPT, UPT, UR21, 0x400, URZ ;  /* 0x0000040015208890 */ /* 0x000fe2000fffe0ff */
[----:B------:R-:W-:Y:S03]  /*51e0*/  VOTEU.ALL UP0, P1 ;  /* 0x0000000000ff7886 */ /* 0x000fe60000800000 */
[----:B------:R-:W-:Y:S01]  /*51f0*/  @!P1 R2UR UR4, R0 ;  /* 0x00000000000492ca */ /* 0x000fe200000e0000 */
[----:B------:R-:W-:Y:S06]  /*5200*/  @!P1 IMAD.MOV.U32 R0, RZ, RZ, 0x1000 ;  /* 0x00001000ff009424 */ /* 0x000fec00078e00ff */
[----:B------:R-:W-:Y:S06]  /*5210*/  IMAD.U32 R6, RZ, RZ, UR5 ;  /* 0x00000005ff067e24 */ /* 0x000fec000f8e00ff */
[----:B------:R-:W-:Y:S01]  /*5220*/  IMAD.U32 R7, RZ, RZ, UR4 ;  /* 0x00000004ff077e24 */ /* 0x000fe2000f8e00ff */
[----:B------:R-:W-:Y:S04]  /*5230*/  @!P1 R2UR UR4, R6 ;  /* 0x00000000060492ca */ /* 0x000fe800000e0000 */
[----:B------:R-:W-:Y:S11]  /*5240*/  @!P1 R2UR UR5, R7 ;  /* 0x00000000070592ca */ /* 0x000ff600000e0000 */
[----:B------:R-:W-:Y:S02]  /*5250*/  @!UPT UIADD3 URZ, UPT, UPT, URZ, URZ, URZ ;  /* 0x000000fffffff290 */ /* 0x000fe4000fffe0ff */
[----:B------:R1:W-:Y:S01]  /*5260*/  @!UP0 UTMALDG.3D [UR32], [UR4], desc[UR6] ;  /* 0x00000620040085b4 */ /* 0x0003e20008011000 */
[----:B------:R1:W-:Y:S01]  /*5270*/  @!P1 SYNCS.ARRIVE.TRANS64.RED.A0TR RZ, [UR21+0x110], R0 ;  /* 0x00011000ffff99a7 */ /* 0x0003e20008300415 */
[----:B------:R-:W-:Y:S01]  /*5280*/  SYNCS.ARRIVE.TRANS64.RED.A1T0 RZ, [UR50], RZ ;  /* 0x000000ffffff79a7 */ /* 0x000fe20008100432 */
[----:B------:R-:W2:Y:S02]  /*5290*/  SYNCS.PHASECHK.TRANS64.TRYWAIT P0, [UR21+0x138], R4 ;  /* 0x00013804ff0075a7 */ /* 0x000ea40008001115 */
[----:B-12---:R-:W-:Y:S05]  /*52a0*/  @!P0 BRA `(.L_x_96) ;  /* 0x0000004800008947 */ /* 0x006fea0003800000 */
.L_x_210:
[----:B------:R-:W-:Y:S01]  /*52b0*/  @!P1 IADD3 R2, P0, PT, R12, 0x580, RZ ;  /* 0x000005800c029810 */ /* 0x000fe20007f1e0ff */
[----:B------:R-:W-:Y:S01]  /*52c0*/  VOTEU.ALL UP0, P1 ;  /* 0x0000000000ff7886 */ /* 0x000fe20000800000 */
[----:B------:R-:W-:Y:S01]  /*52d0*/  UMOV UR6, 0x0 ;  /* 0x0000000000067882 */ /* 0x000fe20000000000 */
[----:B------:R-:W-:Y:S01]  /*52e0*/  UMOV UR7, 0x10000000 ;  /* 0x1000000000077882 */ /* 0x000fe20000000000 */
[----:B------:R-:W-:Y:S01]  /*52f0*/  @!P1 R2UR UR5, R2 ;  /* 0x00000000020592ca */ /* 0x000fe200000e0000 */
[----:B-1----:R-:W-:Y:S01]  /*5300*/  @!P1 IMAD.X R0, RZ, RZ, R13, P0 ;  /* 0x000000ffff009224 */ /* 0x002fe200000e060d */
[----:B------:R-:W-:Y:S02]  /*5310*/  @!UP0 UIADD3 UR26, UPT, UPT, UR34, 0x20, URZ ;  /* 0x00000020221a8890 */ /* 0x000fe4000fffe0ff */
[----:B------:R-:W-:Y:S02]  /*5320*/  @!UP0 UIADD3 UR24, UPT, UPT, UR21, 0x1400, URZ ;  /* 0x0000140015188890 */ /* 0x000fe4000fffe0ff */
[----:B------:R-:W-:Y:S01]  /*5330*/  @!P1 R2UR UR4, R0 ;  /* 0x00000000000492ca */ /* 0x000fe200000e0000 */
[----:B------:R-:W-:Y:S01]  /*5340*/  VOTEU.ALL UP0, P1 ;  /* 0x0000000000ff7886 */ /* 0x000fe20000800000 */
[----:B------:R-:W-:Y:S01]  /*5350*/  @!P1 IMAD.MOV.U32 R0, RZ, RZ, 0x1000 ;  /* 0x00001000ff009424 */ /* 0x000fe200078e00ff */
[----:B------:R-:W-:Y:S01]  /*5360*/  UMOV UR27, UR35 ;  /* 0x00000023001b7c82 */ /* 0x000fe20008000000 */
[----:B------:R-:W-:Y:S03]  /*5370*/  UMOV UR28, UR36 ;  /* 0x00000024001c7c82 */ /* 0x000fe60008000000 */
        /* <DEDUP_REMOVED lines=10> */
.L_x_212:
[----:B------:R-:W-:Y:S01]  /*5420*/  @!P1 IADD3 R2, P0, PT, R12, 0x580, RZ ;  /* 0x000005800c029810 */ /* 0x000fe20007f1e0ff */
[----:B------:R-:W-:Y:S01]  /*5430*/  VOTEU.ALL UP0, P1 ;  /* 0x0000000000ff7886 */ /* 0x000fe20000800000 */
[----:B------:R-:W-:Y:S01]  /*5440*/  UMOV UR6, 0x0 ;  /* 0x0000000000067882 */ /* 0x000fe20000000000 */
[----:B------:R-:W-:Y:S01]  /*5450*/  UMOV UR7, 0x10000000 ;  /* 0x1000000000077882 */ /* 0x000fe20000000000 */
[----:B------:R-:W-:Y:S01]  /*5460*/  @!P1 R2UR UR5, R2 ;  /* 0x00000000020592ca */ /* 0x000fe200000e0000 */
[----:B-1----:R-:W-:Y:S01]  /*5470*/  @!P1 IMAD.X R0, RZ, RZ, R13, P0 ;  /* 0x000000ffff009224 */ /* 0x002fe200000e060d */
[----:B------:R-:W-:Y:S01]  /*5480*/  @!UP0 UIADD3 UR18, UPT, UPT, UR34, 0x40, URZ ;  /* 0x0000004022128890 */ /* 0x000fe2000fffe0ff */
[----:B------:R-:W-:Y:S01]  /*5490*/  VIADD R10, R10, 0x1 ;  /* 0x000000010a0a7836 */ /* 0x000fe20000000000 */
        /* <DEDUP_REMOVED lines=16> */
.L_x_214:
[----:B------:R-:W-:Y:S01]  /*55a0*/  @!P1 IADD3 R2, P0, PT, R12, 0x580, RZ ;  /* 0x000005800c029810 */ /* 0x000fe20007f1e0ff */
[----:B------:R-:W-:Y:S01]  /*55b0*/  VOTEU.ALL UP0, P1 ;  /* 0x0000000000ff7886 */ /* 0x000fe20000800000 */
[----:B------:R-:W-:Y:S01]  /*55c0*/  UMOV UR6, 0x0 ;  /* 0x0000000000067882 */ /* 0x000fe20000000000 */
[----:B------:R-:W-:Y:S01]  /*55d0*/  UMOV UR7, 0x10000000 ;  /* 0x1000000000077882 */ /* 0x000fe20000000000 */
[----:B------:R-:W-:Y:S01]  /*55e0*/  @!P1 R2UR UR5, R2 ;  /* 0x00000000020592ca */ /* 0x000fe200000e0000 */
[----:B-1----:R-:W-:Y:S01]  /*55f0*/  @!P1 IMAD.X R0, RZ, RZ, R13, P0 ;  /* 0x000000ffff009224 */ /* 0x002fe200000e060d */
[----:B------:R-:W-:Y:S01]  /*5600*/  @!UP0 UIADD3 UR10, UPT, UPT, UR34, 0x60, URZ ;  /* 0x00000060220a8890 */ /* 0x000fe2000fffe0ff */
[----:B------:R-:W-:Y:S01]  /*5610*/  R2UR UR18, R47 ;  /* 0x000000002f1272ca */ /* 0x000fe200000e0000 */
[----:B------:R-:W-:Y:S01]  /*5620*/  @!UP0 UIADD3 UR8, UPT, UPT, UR21, 0x3400, URZ ;  /* 0x0000340015088890 */ /* 0x000fe2000fffe0ff */
[----:B------:R-:W-:Y:S01]  /*5630*/  R2UR UR16, R48 ;  /* 0x00000000301072ca */ /* 0x000fe200000e0000 */
[----:B------:R-:W-:Y:S01]  /*5640*/  @!UP0 UIADD3 UR9, UPT, UPT, UR21, 0x128, URZ ;  /* 0x0000012815098890 */ /* 0x000fe2000fffe0ff */
[----:B------:R-:W-:Y:S01]  /*5650*/  @!P1 R2UR UR4, R0 ;  /* 0x00000000000492ca */ /* 0x000fe200000e0000 */
[----:B------:R-:W-:Y:S01]  /*5660*/  VOTEU.ALL UP0, P1 ;  /* 0x0000000000ff7886 */ /* 0x000fe20000800000 */
[----:B------:R-:W-:Y:S01]  /*5670*/  UMOV UR11, UR35 ;  /* 0x00000023000b7c82 */ /* 0x000fe20008000000 */
[----:B------:R-:W-:Y:S01]  /*5680*/  UMOV UR12, UR36 ;  /* 0x00000024000c7c82 */ /* 0x000fe20008000000 */
[C---:B------:R-:W-:Y:S01]  /*5690*/  ISETP.NE.AND P0, PT, R10.reuse, 0x2, PT ;  /* 0x000000020a00780c */ /* 0x040fe20003f05270 */
[----:B------:R-:W-:Y:S01]  /*56a0*/  UMOV UR36, UR29 ;  /* 0x0000001d00247c82 */ /* 0x000fe20008000000 */
[----:B------:R-:W-:Y:S01]  /*56b0*/  IMAD.U32 R4, RZ, RZ, UR5 ;  /* 0x00000005ff047e24 */ /* 0x000fe2000f8e00ff */
[----:B------:R-:W-:Y:S01]  /*56c0*/  LOP3.LUT R11, R11, 0x1, RZ, 0x3c, !PT ;  /* 0x000000010b0b7812 */ /* 0x000fe200078e3cff */
[----:B------:R-:W-:Y:S01]  /*56d0*/  UPLOP3.LUT UP4, UPT, UPT, UPT, UPT, 0x80, 0x8 ;  /* 0x000000000008789c */ /* 0x000fe20003f8f070 */
[----:B------:R-:W-:Y:S01]  /*56e0*/  SEL R0, RZ, 0x1, P0 ;  /* 0x00000001ff007807 */ /* 0x000fe20000000000 */
[----:B------:R-:W-:Y:S01]  /*56f0*/  UIADD3 UR31, UPT, UPT, UR13, UR18, URZ ;  /* 0x000000120d1f7290 */ /* 0x000fe2000fffe0ff */
[----:B------:R-:W-:Y:S01]  /*5700*/  SEL R10, R10, RZ, P0 ;  /* 0x000000ff0a0a7207 */ /* 0x000fe20000000000 */
[----:B------:R-:W-:Y:S01]  /*5710*/  UIADD3 UR30, UPT, UPT, UR14, UR16, URZ ;  /* 0x000000100e1e7290 */ /* 0x000fe2000fffe0ff */
[----:B------:R-:W-:Y:S01]  /*5720*/  IMAD.U32 R5, RZ, RZ, UR4 ;  /* 0x00000004ff057e24 */ /* 0x000fe2000f8e00ff */
[----:B------:R-:W-:Y:S02]  /*5730*/  @!P1 R2UR UR4, R4 ;  /* 0x00000000040492ca */ /* 0x000fe400000e0000 */
[----:B------:R-:W-:Y:S02]  /*5740*/  LOP3.LUT R9, R9, R0, RZ, 0x3c, !PT ;  /* 0x0000000009097212 */ /* 0x000fe400078e3cff */
[----:B------:R-:W-:Y:S11]  /*5750*/  @!P1 R2UR UR5, R5 ;  /* 0x00000000050592ca */ /* 0x000ff600000e0000 */
[----:B------:R-:W-:Y:S02]  /*5760*/  @!UPT UIADD3 URZ, UPT, UPT, URZ, URZ, URZ ;  /* 0x000000fffffff290 */ /* 0x000fe4000fffe0ff */
[----:B------:R1:W-:Y:S01]  /*5770*/  @!UP0 UTMALDG.3D [UR8], [UR4], desc[UR6] ;  /* 0x00000608040085b4 */ /* 0x0003e20008011000 */
[----:B------:R1:W-:Y:S01]  /*5780*/  @!P1 SYNCS.ARRIVE.TRANS64.RED.A0TR RZ, [UR21+0x128], R3 ;  /* 0x00012803ffff99a7 */ /* 0x0003e20008300415 */
[----:B------:R-:W-:Y:S01]  /*5790*/  SYNCS.ARRIVE.TRANS64.RED.A1T0 RZ, [UR43], RZ ;  /* 0x000000ffffff79a7 */ /* 0x000fe2000810042b */
[----:B------:R-:W-:Y:S05]  /*57a0*/  BRA.U UP2, `(.L_x_99) ;  /* 0xfffffff102587547 */ /* 0x000fea000b83ffff */
[----:B------:R-:W-:-:S04]  /*57b0*/  SHF.L.U32 R2, R11, 0x1f, RZ ;  /* 0x0000001f0b027819 */ /* 0x000fc800000006ff */
[----:B------:R-:W2:Y:S02]  /*57c0*/  SYNCS.PHASECHK.TRANS64.TRYWAIT P0, [UR21+0x130], R2 ;  /* 0x00013002ff0075a7 */ /* 0x000ea40008001115 */
[----:B--2---:R-:W-:Y:S05]  /*57d0*/  @!P0 BRA `(.L_x_100) ;  /* 0x0000004000fc8947 */ /* 0x004fea0003800000 */
.L_x_216:
[----:B------:R-:W4:Y:S02]  /*57e0*/  SYNCS.PHASECHK.TRANS64.TRYWAIT P0, [UR21+0x138], R2 ;  /* 0x00013802ff0075a7 */ /* 0x000f240008001115 */
[----:B----4-:R-:W-:Y:S05]  /*57f0*/  @!P0 BRA `(.L_x_101) ;  /* 0x00000044000c8947 */ /* 0x010fea0003800000 */
.L_x_218:
[----:B------:R-:W4:Y:S02]  /*5800*/  SYNCS.PHASECHK.TRANS64.TRYWAIT P0, [UR21+0x140], R2 ;  /* 0x00014002ff0075a7 */ /* 0x000f240008001115 */
[----:B----4-:R-:W-:Y:S05]  /*5810*/  @!P0 BRA `(.L_x_102) ;  /* 0x00000044001c8947 */ /* 0x010fea0003800000 */
.L_x_220:
[----:B--2---:R-:W-:-:S07]  /*5820*/  MOV R0, UR21 ;  /* 0x0000001500007c02 */ /* 0x004fce0008000f00 */
.L_x_103:
[----:B--2---:R-:W-:-:S04]  /*5830*/  SHF.L.U32 R2, R11, 0x1f, RZ ;  /* 0x0000001f0b027819 */ /* 0x004fc800000006ff */
[----:B------:R2:W4:Y:S03]  /*5840*/  SYNCS.PHASECHK.TRANS64.TRYWAIT P0, [R0+URZ+0x148], R2 ;  /* 0x00014802000075a7 */ /* 0x00052600080011ff */
[----:B----4-:R-:W-:Y:S05]  /*5850*/  @!P0 NANOSLEEP.SYNCS 0x989680 ;  /* 0x009896800000895d */ /* 0x010fea0003900000 */
[----:B------:R-:W4:Y:S02]  /*5860*/  @!P0 SYNCS.PHASECHK.TRANS64 P0, [R0+URZ+0x148], R2 ;  /* 0x00014802000085a7 */ /* 0x000f2400080010ff */
[----:B-1-34-:R-:W-:Y:S05]  /*5870*/  @P0 EXIT ;  /* 0x000000000000094d */ /* 0x01afea0003800000 */
[----:B------:R-:W-:Y:S05]  /*5880*/  BRA `(.L_x_103) ;  /* 0xfffffffc00e87947 */ /* 0x000fea000383ffff */
.L_x_88:
[----:B------:R-:W-:-:S06]  /*5890*/  UISETP.GE.AND UP0, UPT, UR18, 0x4, UPT ;  /* 0x000000041200788c */ /* 0x000fcc000bf06270 */
[----:B------:R-:W-:-:S13]  /*58a0*/  PLOP3.LUT P0, PT, PT, PT, UP0, 0x80, 0x8 ;  /* 0x000000000008781c */ /* 0x000fda0003f0f008 */
[----:B-1----:R-:W-:Y:S05]  /*58b0*/  @!P0 EXIT ;  /* 0x000000000000894d */ /* 0x002fea0003800000 */
[----:B------:R-:W1:Y:S08]  /*58c0*/  S2UR UR4, SR_CgaCtaId ;  /* 0x00000000000479c3 */ /* 0x000e700000008800 */
[----:B------:R-:W-:Y:S01]  /*58d0*/  BAR.SYNC.DEFER_BLOCKING 0x6, 0xa0 ;  /* 0x0182800000007b1d */ /* 0x000fe20000010000 */
[C---:B------:R-:W-:Y:S01]  /*58e0*/  IMAD.SHL.U32 R3, R57.reuse, 0x20, RZ ;  /* 0x0000002039037824 */ /* 0x040fe200078e00ff */
[C---:B------:R-:W-:Y:S01]  /*58f0*/  LOP3.LUT P0, RZ, R57.reuse, 0x4, RZ, 0xc0, !PT ;  /* 0x0000000439ff7812 */ /* 0x040fe2000780c0ff */
[C---:B------:R-:W-:Y:S01]  /*5900*/  IMAD.SHL.U32 R2, R57.reuse, 0x10, RZ ;  /* 0x0000001039027824 */ /* 0x040fe200078e00ff */
[----:B------:R-:W-:Y:S01]  /*5910*/  CS2R R52, SRZ ;  /* 0x0000000000347805 */ /* 0x000fe2000001ff00 */
[----:B------:R-:W-:Y:S01]  /*5920*/  IMAD.SHL.U32 R44, R57, 0x4, RZ ;  /* 0x00000004392c7824 */ /* 0x000fe200078e00ff */
[----:B------:R-:W-:-:S02]  /*5930*/  UMOV UR44, 0x400 ;  /* 0x00000400002c7882 */ /* 0x000fc40000000000 */
[----:B------:R-:W2:Y:S01]  /*5940*/  LDC.64 R42, c[0x0][0x8b0] ;  /* 0x00022c00ff2a7b82 */ /* 0x000ea20000000a00 */
[----:B------:R-:W-:Y:S01]  /*5950*/  LOP3.LUT R4, R3, 0xc0, RZ, 0xc0, !PT ;  /* 0x000000c003047812 */ /* 0x000fe200078ec0ff */
[----:B------:R-:W-:Y:S01]  /*5960*/  IMAD.U32 R23, R57, 0x10000, RZ ;  /* 0x0001000039177824 */ /* 0x000fe200078e00ff */
[----:B------:R-:W-:Y:S01]  /*5970*/  LOP3.LUT R2, R2, 0x600, RZ, 0xc0, !PT ;  /* 0x0000060002027812 */ /* 0x000fe200078ec0ff */
[----:B------:R-:W-:Y:S01]  /*5980*/  IMAD.MOV.U32 R56, RZ, RZ, 0x20 ;  /* 0x00000020ff387424 */ /* 0x000fe200078e00ff */
[----:B------:R-:W-:Y:S01]  /*5990*/  LOP3.LUT R44, R4, 0x18, R44, 0xf8, !PT ;  /* 0x00000018042c7812 */ /* 0x000fe200078ef82c */
[----:B------:R-:W-:Y:S01]  /*59a0*/  IMAD.MOV.U32 R55, RZ, RZ, 0x1 ;  /* 0x00000001ff377424 */ /* 0x000fe200078e00ff */
[----:B------:R-:W-:Y:S01]  /*59b0*/  SHF.R.U32.HI R4, RZ, 0x1, R57 ;  /* 0x00000001ff047819 */ /* 0x000fe20000011639 */
[----:B------:R-:W3:Y:S01]  /*59c0*/  LDC.64 R40, c[0x0][0x8a8] ;  /* 0x00022a00ff287b82 */ /* 0x000ee20000000a00 */
[--C-:B------:R-:W-:Y:S01]  /*59d0*/  LOP3.LUT R2, R2, 0x20, R3.reuse, 0xf8, !PT ;  /* 0x0000002002027812 */ /* 0x100fe200078ef803 */
[----:B------:R-:W-:Y:S01]  /*59e0*/  IMAD.MOV.U32 R22, RZ, RZ, RZ ;  /* 0x000000ffff167224 */ /* 0x000fe200078e00ff */
[----:B------:R-:W-:Y:S01]  /*59f0*/  LOP3.LUT R23, R23, 0x600000, RZ, 0xc0, !PT ;  /* 0x0060000017177812 */ /* 0x000fe200078ec0ff */
[----:B------:R-:W-:Y:S01]  /*5a00*/  IMAD.MOV.U32 R54, RZ, RZ, RZ ;  /* 0x000000ffff367224 */ /* 0x000fe200078e00ff */
[----:B------:R-:W-:Y:S01]  /*5a10*/  LOP3.LUT R44, R44, 0x8, R4, 0x78, !PT ;  /* 0x000000082c2c7812 */ /* 0x000fe200078e7804 */
[----:B------:R-:W4:Y:S01]  /*5a20*/  LDCU UR59, c[0x0][0x370] ;  /* 0x00006e00ff3b77ac */ /* 0x000f220008000800 */
[----:B------:R-:W-:-:S02]  /*5a30*/  LOP3.LUT R2, R2, 0x100, R3, 0xf8, !PT ;  /* 0x0000010002027812 */ /* 0x000fc400078ef803 */
[----:B------:R-:W-:Y:S01]  /*5a40*/  LOP3.LUT R57, R57, 0x60, RZ, 0xc0, !PT ;  /* 0x0000006039397812 */ /* 0x000fe200078ec0ff */
[----:B-1----:R-:W-:Y:S01]  /*5a50*/  ULEA UR44, UR4, UR44, 0x18 ;  /* 0x0000002c042c7291 */ /* 0x002fe2000f8ec0ff */
[----:B------:R-:W-:Y:S01]  /*5a60*/  LOP3.LUT R44, R2, R44, RZ, 0xfc, !PT ;  /* 0x0000002c022c7212 */ /* 0x000fe200078efcff */
[----:B------:R-:W1:Y:S01]  /*5a70*/  LDCU UR43, c[0x0][0xb0c] ;  /* 0x00016180ff2b77ac */ /* 0x000e620008000800 */
[----:B------:R-:W-:Y:S01]  /*5a80*/  SEL R56, R56, 0xffffffe0, !P0 ;  /* 0xffffffe038387807 */ /* 0x000fe20004000000 */
[----:B------:R-:W-:Y:S01]  /*5a90*/  UIADD3 UR4, UPT, UPT, UR44, 0x400, URZ ;  /* 0x000004002c047890 */ /* 0x000fe2000fffe0ff */
[----:B------:R-:W1:Y:S04]  /*5aa0*/  LDCU UR39, c[0x0][0xb30] ;  /* 0x00016600ff2777ac */ /* 0x000e680008000800 */
[----:B------:R-:W4:Y:S01]  /*5ab0*/  LDS R0, [UR44+0x210] ;  /* 0x0002102cff007984 */ /* 0x000f220008000800 */
[----:B------:R-:W-:Y:S01]  /*5ac0*/  IMAD.U32 R50, RZ, RZ, UR4 ;  /* 0x00000004ff327e24 */ /* 0x000fe2000f8e00ff */
[----:B------:R-:W1:Y:S01]  /*5ad0*/  LDCU.64 UR56, c[0x0][0x888] ;  /* 0x00011100ff3877ac */ /* 0x000e620008000a00 */
[----:B------:R-:W1:Y:S01]  /*5ae0*/  LDCU.64 UR40, c[0x0][0xb28] ;  /* 0x00016500ff2877ac */ /* 0x000e620008000a00 */
[----:B------:R-:W1:Y:S01]  /*5af0*/  LDCU.64 UR62, c[0x0][0x890] ;  /* 0x00011200ff3e77ac */ /* 0x000e620008000a00 */
[----:B------:R-:W1:Y:S01]  /*5b00*/  LDCU.128 UR52, c[0x0][0xb10] ;  /* 0x00016200ff3477ac */ /* 0x000e620008000c00 */
[----:B------:R-:W1:Y:S01]  /*5b10*/  LDCU UR58, c[0x0][0x374] ;  /* 0x00006e80ff3a77ac */ /* 0x000e620008000800 */
[----:B------:R-:W-:Y:S01]  /*5b20*/  UMOV UR47, URZ ;  /* 0x000000ff002f7c82 */ /* 0x000fe20008000000 */
[----:B------:R-:W-:Y:S01]  /*5b30*/  UMOV UR46, URZ ;  /* 0x000000ff002e7c82 */ /* 0x000fe20008000000 */
[----:B-1234-:R-:W-:-:S07]  /*5b40*/  IMAD.IADD R23, R0, 0x1, R23 ;  /* 0x0000000100177824 */ /* 0x01efce00078e0217 */
.L_x_147:
[C---:B------:R-:W-:Y:S02]  /*5b50*/  LEA R3, R52.reuse, UR44, 0x3 ;  /* 0x0000002c34037c11 */ /* 0x040fe4000f8e18ff */
[----:B------:R-:W-:Y:S02]  /*5b60*/  SHF.L.U32 R0, R53, 0x1f, RZ ;  /* 0x0000001f35007819 */ /* 0x000fe400000006ff */
[----:B-1----:R-:W-:Y:S02]  /*5b70*/  LEA R4, R52, UR44, 0x4 ;  /* 0x0000002c34047c11 */ /* 0x002fe4000f8e20ff */
[----:B------:R-:W1:Y:S02]  /*5b80*/  SYNCS.PHASECHK.TRANS64.TRYWAIT P0, [R3+URZ+0x160], R0 ;  /* 0x00016000030075a7 */ /* 0x000e6400080011ff */
[----:B-12---:R-:W-:Y:S05]  /*5b90*/  @!P0 BRA `(.L_x_104) ;  /* 0x0000004000548947 */ /* 0x006fea0003800000 */
.L_x_221:
[----:B------:R-:W2:Y:S01]  /*5ba0*/  LDS.128 R4, [R4+0x1f0] ;  /* 0x0001f00004047984 */ /* 0x000ea20000000c00 */
[----:B------:R-:W-:Y:S01]  /*5bb0*/  UISETP.GE.AND UP0, UPT, UR42, 0x1, UPT ;  /* 0x000000012a00788c */ /* 0x000fe2000bf06270 */
[----:B------:R-:W-:Y:S01]  /*5bc0*/  @!PT LDS RZ, [RZ] ;  /* 0x00000000fffff984 */ /* 0x000fe20000000800 */
[----:B------:R-:W-:Y:S01]  /*5bd0*/  @!PT LDS RZ, [RZ] ;  /* 0x00000000fffff984 */ /* 0x000fe20000000800 */
[----:B------:R-:W-:Y:S01]  /*5be0*/  @!PT LDS RZ, [RZ] ;  /* 0x00000000fffff984 */ /* 0x000fe20000000800 */
[----:B------:R-:W-:Y:S01]  /*5bf0*/  @!PT LDS RZ, [RZ] ;  /* 0x00000000fffff984 */ /* 0x000fe20000000800 */
[----:B------:R3:W-:Y:S06]  /*5c00*/  MEMBAR.ALL.CTA ;  /* 0x0000000000007992 */ /* 0x0007ec0000008000 */
[----:B---3--:R-:W3:Y:S01]  /*5c10*/  FENCE.VIEW.ASYNC.S ;  /* 0x00000000000073c6 */ /* 0x008ee20000000000 */
[----:B--2---:R-:W-:Y:S11]  /*5c20*/  LOP3.LUT P0, RZ, R6, 0x1, RZ, 0xc0, !PT ;  /* 0x0000000106ff7812 */ /* 0x004ff6000780c0ff */
[----:B------:R-:W-:Y:S02]  /*5c30*/  @!UPT UIADD3 URZ, UPT, UPT, URZ, URZ, URZ ;  /* 0x000000fffffff290 */ /* 0x000fe4000fffe0ff */
[----:B---3--:R-:W-:Y:S01]  /*5c40*/  VOTEU.ANY UP1, P0 ;  /* 0x0000000000ff7886 */ /* 0x008fe20000020100 */
[----:B------:R-:W-:Y:S01]  /*5c50*/  PLOP3.LUT P0, PT, PT, PT, UP1, 0x80, 0x8 ;  /* 0x000000000008781c */ /* 0x000fe20003f0f018 */
[----:B------:R-:W-:Y:S11]  /*5c60*/  UP2UR UR61, UPR, URZ, 0x2 ;  /* 0x00000002ff3d7883 */ /* 0x000ff60008000000 */
[----:B------:R-:W-:Y:S01]  /*5c70*/  @!UPT UIADD3 URZ, UPT, UPT, URZ, URZ, URZ ;  /* 0x000000fffffff290 */ /* 0x000fe2000fffe0ff */
        /* <DEDUP_REMOVED lines=13> */
[----:B------:R-:W2:Y:S01]  /*5d50*/  LDCU UR12, c[0x0][0xb20] ;  /* 0x00016400ff0c77ac */ /* 0x000ea20008000800 */
[----:B------:R-:W-:Y:S02]  /*5d60*/  UIMAD.WIDE.U32 UR4, UR58, UR55, URZ ;  /* 0x000000373a0472a5 */ /* 0x000fe4000f8e00ff */
[----:B------:R-:W-:Y:S02]  /*5d70*/  UIMAD.WIDE.U32 UR6, UR59, UR52, URZ ;  /* 0x000000343b0672a5 */ /* 0x000fe4000f8e00ff */
[----:B------:R-:W-:Y:S02]  /*5d80*/  UISETP.NE.AND UP0, UPT, UR54, 0x1, UPT ;  /* 0x000000013600788c */ /* 0x000fe4000bf05270 */
[----:B------:R-:W-:Y:S02]  /*5d90*/  UIMAD.WIDE.U32 UR8, UR37, UR55, URZ ;  /* 0x00000037250872a5 */ /* 0x000fe4000f8e00ff */
[----:B------:R-:W-:Y:S02]  /*5da0*/  UIMAD.WIDE.U32 UR10, UR38, UR52, URZ ;  /* 0x00000034260a72a5 */ /* 0x000fe4000f8e00ff */
[----:B------:R-:W-:Y:S02]  /*5db0*/  UISETP.NE.AND UP1, UPT, UR43, 0x1, UPT ;  /* 0x000000012b00788c */ /* 0x000fe4000bf25270 */
[----:B------:R-:W-:Y:S01]  /*5dc0*/  UISETP.NE.AND UP2, UPT, UR42, 0x1, UPT ;  /* 0x000000012a00788c */ /* 0x000fe2000bf45270 */
[----:B------:R-:W-:Y:S02]  /*5dd0*/  UMOV UR4, UR5 ;  /* 0x0000000500047c82 */ /* 0x000fe40008000000 */
[----:B--2---:R-:W-:Y:S03]  /*5de0*/  USHF.R.U32.HI UR5, URZ, UR12, UR4 ;  /* 0x0000000cff057299 */ /* 0x004fe60008011604 */
[----:B------:R-:W-:Y:S02]  /*5df0*/  UMOV UR4, UR7 ;  /* 0x0000000700047c82 */ /* 0x000fe40008000000 */
[----:B------:R-:W-:Y:S02]  /*5e00*/  USHF.R.U32.HI UR7, URZ, UR53, UR4 ;  /* 0x00000035ff077299 */ /* 0x000fe40008011604 */
[----:B------:R-:W-:Y:S02]  /*5e10*/  USEL UR4, UR58, UR5, !UP0 ;  /* 0x000000053a047287 */ /* 0x000fe4000c000000 */
[----:B------:R-:W-:Y:S01]  /*5e20*/  USEL UR7, UR59, UR7, !UP1 ;  /* 0x000000073b077287 */ /* 0x000fe2000c800000 */
[----:B------:R-:W-:Y:S01]  /*5e30*/  UMOV UR5, UR9 ;  /* 0x0000000900057c82 */ /* 0x000fe20008000000 */
[----:B------:R-:W-:Y:S02]  /*5e40*/  UIMAD.WIDE.U32 UR8, UR4, UR40, URZ ;  /* 0x00000028040872a5 */ /* 0x000fe4000f8e00ff */
[----:B------:R-:W-:Y:S03]  /*5e50*/  USHF.R.U32.HI UR6, URZ, UR12, UR5 ;  /* 0x0000000cff067299 */ /* 0x000fe60008011605 */
[----:B------:R-:W-:Y:S01]  /*5e60*/  UMOV UR5, UR11 ;  /* 0x0000000b00057c82 */ /* 0x000fe20008000000 */
[----:B------:R-:W-:Y:S02]  /*5e70*/  UIMAD.WIDE.U32 UR10, UR7, UR40, URZ ;  /* 0x00000028070a72a5 */ /* 0x000fe4000f8e00ff */
[----:B------:R-:W-:Y:S02]  /*5e80*/  USHF.R.U32.HI UR12, URZ, UR53, UR5 ;  /* 0x00000035ff0c7299 */ /* 0x000fe40008011605 */
[----:B------:R-:W-:Y:S01]  /*5e90*/  USEL UR6, UR37, UR6, !UP0 ;  /* 0x0000000625067287 */ /* 0x000fe2000c000000 */
[----:B------:R-:W-:Y:S02]  /*5ea0*/  UMOV UR5, UR9 ;  /* 0x0000000900057c82 */ /* 0x000fe40008000000 */
[----:B------:R-:W-:Y:S01]  /*5eb0*/  UMOV UR10, UR11 ;  /* 0x0000000b000a7c82 */ /* 0x000fe20008000000 */
[----:B------:R-:W-:Y:S02]  /*5ec0*/  @UP2 USHF.R.U32.HI UR4, URZ, UR41, UR5 ;  /* 0x00000029ff042299 */ /* 0x000fe40008011605 */
[----:B------:R-:W-:Y:S02]  /*5ed0*/  @UP2 USHF.R.U32.HI UR7, URZ, UR41, UR10 ;  /* 0x00000029ff072299 */ /* 0x000fe4000801160a */
[----:B------:R-:W-:Y:S02]  /*5ee0*/  UIMAD UR4, UR42, UR4, URZ ;  /* 0x000000042a0472a4 */ /* 0x000fe4000f8e02ff */
[----:B------:R-:W-:Y:S02]  /*5ef0*/  UIMAD.WIDE.U32 UR10, UR6, UR40, URZ ;  /* 0x00000028060a72a5 */ /* 0x000fe4000f8e00ff */
[----:B------:R-:W-:Y:S02]  /*5f00*/  USEL UR5, UR38, UR12, !UP1 ;  /* 0x0000000c26057287 */ /* 0x000fe4000c800000 */
[----:B------:R-:W-:Y:S02]  /*5f10*/  UIMAD UR8, UR42, UR7, URZ ;  /* 0x000000072a0872a4 */ /* 0x000fe4000f8e02ff */
[----:B------:R-:W-:Y:S03]  /*5f20*/  UISETP.GE.AND UP0, UPT, UR6, UR4, UPT ;  /* 0x000000040600728c */ /* 0x000fe6000bf06270 */
[----:B------:R-:W-:Y:S01]  /*5f30*/  UMOV UR4, UR11 ;  /* 0x0000000b00047c82 */ /* 0x000fe20008000000 */
[----:B------:R-:W-:Y:S02]  /*5f40*/  UISETP.GE.OR UP0, UPT, UR5, UR8, UP0 ;  /* 0x000000080500728c */ /* 0x000fe40008706670 */
[----:B------:R-:W-:Y:S02]  /*5f50*/  USHF.R.U32.HI UR4, URZ, UR41, UR4 ;  /* 0x00000029ff047299 */ /* 0x000fe40008011604 */
[----:B------:R-:W-:Y:S02]  /*5f60*/  UIMAD.WIDE.U32 UR8, UR5, UR40, URZ ;  /* 0x00000028050872a5 */ /* 0x000fe4000f8e00ff */
[----:B------:R-:W-:Y:S02]  /*5f70*/  USEL UR11, UR6, UR4, !UP2 ;  /* 0x00000004060b7287 */ /* 0x000fe4000d000000 */
[----:B------:R-:W-:Y:S02]  /*5f80*/  UIADD3 UR8, UPT, UPT, -UR5, URZ, URZ ;  /* 0x000000ff05087290 */ /* 0x000fe4000fffe1ff */
[----:B------:R-:W-:Y:S01]  /*5f90*/  UIADD3 UR10, UPT, UPT, -UR11, URZ, URZ ;  /* 0x000000ff0b0a7290 */ /* 0x000fe2000fffe1ff */
[----:B------:R-:W-:Y:S01]  /*5fa0*/  @!UP0 UMOV UR4, UR9 ;  /* 0x0000000900048c82 */ /* 0x000fe20008000000 */
[----:B------:R-:W-:Y:S02]  /*5fb0*/  UIADD3 UR9, UPT, UPT, -UR6, URZ, URZ ;  /* 0x000000ff06097290 */ /* 0x000fe4000fffe1ff */
[----:B------:R-:W-:Y:S02]  /*5fc0*/  @!UP0 USHF.R.U32.HI UR4, URZ, UR41, UR4 ;  /* 0x00000029ff048299 */ /* 0x000fe40008011604 */
[----:B------:R-:W-:Y:S02]  /*5fd0*/  UIMAD UR10, UR42, UR10, UR6 ;  /* 0x0000000a2a0a72a4 */ /* 0x000fe4000f8e0206 */
[----:B------:R-:W-:Y:S04]  /*5fe0*/  @!UP0 USEL UR4, UR5, UR4, !UP2 ;  /* 0x0000000405048287 */ /* 0x000fe8000d000000 */
[----:B------:R-:W-:Y:S02]  /*5ff0*/  @!UP0 UIMAD UR10, UR7, UR10, UR4 ;  /* 0x0000000a070a82a4 */ /* 0x000fe4000f8e0204 */
[----:B------:R-:W-:Y:S02]  /*6000*/  @!UP0 UIADD3 UR11, UPT, UPT, UR11, -UR4, URZ ;  /* 0x800000040b0b8290 */ /* 0x000fe4000fffe0ff */
[----:B------:R-:W-:Y:S02]  /*6010*/  UIMAD UR7, UR43, UR8, UR38 ;  /* 0x000000082b0772a4 */ /* 0x000fe4000f8e0226 */
[----:B------:R-:W-:Y:S02]  /*6020*/  @!UP0 UIMAD UR6, UR11, UR42, UR5 ;  /* 0x0000002a0b0682a4 */ /* 0x000fe4000f8e0205 */
[----:B------:R-:W-:Y:S01]  /*6030*/  UIMAD UR4, UR54, UR9, UR37 ;  /* 0x00000009360472a4 */ /* 0x000fe2000f8e0225 */
[----:B------:R-:W-:Y:S02]  /*6040*/  @!UP0 UMOV UR5, UR10 ;  /* 0x0000000a00058c82 */ /* 0x000fe40008000000 */
[----:B------:R-:W-:Y:S02]  /*6050*/  UIMAD UR38, UR5, UR43, UR7 ;  /* 0x0000002b052672a4 */ /* 0x000fe4000f8e0207 */
[----:B------:R-:W-:Y:S11]  /*6060*/  UIMAD UR37, UR6, UR54, UR4 ;  /* 0x00000036062572a4 */ /* 0x000ff6000f8e0204 */
[----:B------:R-:W-:Y:S01]  /*6070*/  @!UPT UIADD3 URZ, UPT, UPT, URZ, URZ, URZ ;  /* 0x000000fffffff290 */ /* 0x000fe2000fffe0ff */
.L_x_105:
[----:B------:R-:W-:Y:S01]  /*6080*/  UISETP.NE.AND UP0, UPT, UR39, 0x1, UPT ;  /* 0x000000012700788c */ /* 0x000fe2000bf05270 */
[----:B------:R-:W-:Y:S01]  /*6090*/  LOP3.LUT P0, RZ, R50, 0x1b0, RZ, 0xc0, !PT ;  /* 0x000001b032ff7812 */ /* 0x000fe2000780c0ff */
[----:B------:R-:W-:Y:S01]  /*60a0*/  USHF.L.U32 UR50, UR30, 0x6, URZ ;  /* 0x000000061e327899 */ /* 0x000fe200080006ff */
[----:B------:R-:W-:Y:S01]  /*60b0*/  BSSY.RECONVERGENT B6, `(.L_x_106) ;  /* 0x0000034000067945 */ /* 0x000fe20003800200 */
[----:B------:R-:W-:Y:S01]  /*60c0*/  USHF.L.U32 UR49, UR31, 0x7, URZ ;  /* 0x000000071f317899 */ /* 0x000fe200080006ff */
[----:B------:R-:W-:Y:S06]  /*60d0*/  IADD3 R52, PT, PT, R52, 0x1, RZ ;  /* 0x0000000134347810 */ /* 0x000fec0007ffe0ff */
[----:B------:R-:W2:Y:S01]  /*60e0*/  @!UP0 LDCU.128 UR12, c[0x0][0xb10] ;  /* 0x00016200ff0c87ac */ /* 0x000ea20008000c00 */
[----:B------:R-:W3:Y:S01]  /*60f0*/  @!UP0 LDCU UR5, c[0x0][0xb0c] ;  /* 0x00016180ff0587ac */ /* 0x000ee20008000800 */
[----:B------:R-:W4:Y:S01]  /*6100*/  @!UP0 LDCU UR10, c[0x0][0xb20] ;  /* 0x00016400ff0a87ac */ /* 0x000f220008000800 */
[----:B--2---:R-:W-:Y:S02]  /*6110*/  UIMAD.WIDE.U32 UR8, UR38, UR12, URZ ;  /* 0x0000000c260872a5 */ /* 0x004fe4000f8e00ff */
[----:B------:R-:W-:Y:S02]  /*6120*/  UIMAD.WIDE.U32 UR6, UR37, UR15, URZ ;  /* 0x0000000f250672a5 */ /* 0x000fe4000f8e00ff */
[----:B------:R-:W-:Y:S03]  /*6130*/  @!UP0 UISETP.NE.AND UP1, UPT, UR14, 0x1, UPT ;  /* 0x000000010e00888c */ /* 0x000fe6000bf25270 */
[----:B------:R-:W-:Y:S01]  /*6140*/  @!UP0 UMOV UR4, UR9 ;  /* 0x0000000900048c82 */ /* 0x000fe20008000000 */
[----:B---3--:R-:W-:Y:S02]  /*6150*/  @!UP0 UISETP.NE.AND UP2, UPT, UR5, 0x1, UPT ;  /* 0x000000010500888c */ /* 0x008fe4000bf45270 */
[----:B------:R-:W-:Y:S01]  /*6160*/  @!UP0 USHF.R.U32.HI UR4, URZ, UR13, UR4 ;  /* 0x0000000dff048299 */ /* 0x000fe20008011604 */
[----:B------:R-:W-:Y:S02]  /*6170*/  @!UP0 UMOV UR6, UR7 ;  /* 0x0000000700068c82 */ /* 0x000fe40008000000 */
[----:B----4-:R-:W-:Y:S02]  /*6180*/  @!UP0 USHF.R.U32.HI UR6, URZ, UR10, UR6 ;  /* 0x0000000aff068299 */ /* 0x010fe40008011606 */
[----:B------:R-:W-:Y:S02]  /*6190*/  @!UP0 USEL UR7, UR38, UR4, !UP2 ;  /* 0x0000000426078287 */ /* 0x000fe4000d000000 */
[----:B------:R-:W-:Y:S04]  /*61a0*/  @!UP0 USEL UR6, UR37, UR6, !UP1 ;  /* 0x0000000625068287 */ /* 0x000fe8000c800000 */
[----:B------:R-:W-:Y:S02]  /*61b0*/  @!UP0 UIADD3 UR4, UPT, UPT, -UR7, UR6, URZ ;  /* 0x0000000607048290 */ /* 0x000fe4000fffe1ff */
[----:B------:R-:W-:Y:S02]  /*61c0*/  @!UP0 UIADD3 UR6, UPT, UPT, UR7, -UR6, URZ ;  /* 0x8000000607068290 */ /* 0x000fe4000fffe0ff */
[----:B------:R-:W-:Y:S02]  /*61d0*/  @!UP0 UIMAD UR38, UR4, UR5, UR38 ;  /* 0x00000005042682a4 */ /* 0x000fe4000f8e0226 */
[----:B------:R-:W-:Y:S01]  /*61e0*/  @!UP0 UIMAD UR37, UR6, UR14, UR37 ;  /* 0x0000000e062582a4 */ /* 0x000fe2000f8e0225 */
[----:B------:R-:W-:Y:S11]  /*61f0*/  @!P0 BRA `(.L_x_107) ;  /* 0x00000000007c8947 */ /* 0x000ff60003800000 */
[----:B------:R-:W2:Y:S01]  /*6200*/  LDCU.64 UR8, c[0x4][0x80] ;  /* 0x01001000ff0877ac */ /* 0x000ea20008000a00 */
[----:B------:R-:W-:Y:S01]  /*6210*/  MOV R2, 0x0 ;  /* 0x0000000000027802 */ /* 0x000fe20000000f00 */
[----:B------:R-:W-:Y:S02]  /*6220*/  HFMA2 R12, -RZ, RZ, 0, 5.9604644775390625e-08 ;  /* 0x00000001ff0c7431 */ /* 0x000fe400000001ff */
[----:B------:R-:W-:Y:S01]  /*6230*/  IMAD.MOV.U32 R8, RZ, RZ, 0x70 ;  /* 0x00000070ff087424 */ /* 0x000fe200078e00ff */
[----:B------:R3:W4:Y:S01]  /*6240*/  LDC.64 R14, c[0x4][R2] ;  /* 0x01000000020e7b82 */ /* 0x0007220000000a00 */
[----:B------:R-:W1:Y:S01]  /*6250*/  LDCU.64 UR6, c[0x4][0x88] ;  /* 0x01001100ff0677ac */ /* 0x000e620008000a00 */
[----:B------:R-:W-:Y:S01]  /*6260*/  IMAD.MOV.U32 R13, RZ, RZ, RZ ;  /* 0x000000ffff0d7224 */ /* 0x000fe200078e00ff */
[----:B------:R-:W1:Y:S01]  /*6270*/  LDCU.64 UR4, c[0x4][0x8] ;  /* 0x01000100ff0477ac */ /* 0x000e620008000a00 */
[----:B--2---:R-:W-:Y:S01]  /*6280*/  MOV R5, UR9 ;  /* 0x0000000900057c02 */ /* 0x004fe20008000f00 */
[----:B------:R-:W-:Y:S01]  /*6290*/  IMAD.U32 R4, RZ, RZ, UR8 ;  /* 0x00000008ff047e24 */ /* 0x000fe2000f8e00ff */
[----:B-1----:R-:W-:Y:S01]  /*62a0*/  MOV R7, UR7 ;  /* 0x0000000700077c02 */ /* 0x002fe20008000f00 */
[----:B------:R-:W-:Y:S01]  /*62b0*/  IMAD.U32 R6, RZ, RZ, UR6 ;  /* 0x00000006ff067e24 */ /* 0x000fe2000f8e00ff */
[----:B------:R-:W-:Y:S01]  /*62c0*/  MOV R11, UR5 ;  /* 0x00000005000b7c02 */ /* 0x000fe20008000f00 */
[----:B------:R-:W-:Y:S02]  /*62d0*/  IMAD.U32 R10, RZ, RZ, UR4 ;  /* 0x00000004ff0a7e24 */ /* 0x000fe4000f8e00ff */
[----:B------:R-:W-:Y:S07]  /*62e0*/  LEPC R20, `(.L_x_108) ;  /* 0x000000001014794e */ /* 0x000fee0000000000 */
[----:B---345:R-:W-:Y:S05]  /*62f0*/  CALL.ABS.NOINC R14 ;  /* 0x000000000e007343 */ /* 0x038fea0003c00000 */
.L_x_108:
[----:B------:R-:W1:Y:S01]  /*6300*/  LDCU.64 UR8, c[0x4][0x80] ;  /* 0x01001000ff0877ac */ /* 0x000e620008000a00 */
[----:B------:R-:W2:Y:S01]  /*6310*/  LDC.64 R2, c[0x4][R2] ;  /* 0x0100000002027b82 */ /* 0x000ea20000000a00 */
[----:B------:R-:W-:Y:S02]  /*6320*/  HFMA2 R12, -RZ, RZ, 0, 5.9604644775390625e-08 ;  /* 0x00000001ff0c7431 */ /* 0x000fe400000001ff */
[----:B------:R-:W-:Y:S02]  /*6330*/  IMAD.MOV.U32 R8, RZ, RZ, 0x70 ;  /* 0x00000070ff087424 */ /* 0x000fe400078e00ff */
[----:B------:R-:W-:Y:S01]  /*6340*/  IMAD.MOV.U32 R13, RZ, RZ, RZ ;  /* 0x000000ffff0d7224 */ /* 0x000fe200078e00ff */
[----:B------:R-:W3:Y:S01]  /*6350*/  LDCU.64 UR6, c[0x4][0x88] ;  /* 0x01001100ff0677ac */ /* 0x000ee20008000a00 */
[----:B------:R-:W4:Y:S01]  /*6360*/  LDCU.64 UR4, c[0x4][0x8] ;  /* 0x01000100ff0477ac */ /* 0x000f220008000a00 */
[----:B-1----:R-:W-:Y:S02]  /*6370*/  MOV R4, UR8 ;  /* 0x0000000800047c02 */ /* 0x002fe40008000f00 */
[----:B------:R-:W-:Y:S02]  /*6380*/  MOV R5, UR9 ;  /* 0x0000000900057c02 */ /* 0x000fe40008000f00 */
[----:B---3--:R-:W-:Y:S01]  /*6390*/  MOV R7, UR7 ;  /* 0x0000000700077c02 */ /* 0x008fe20008000f00 */
[----:B------:R-:W-:Y:S01]  /*63a0*/  IMAD.U32 R6, RZ, RZ, UR6 ;  /* 0x00000006ff067e24 */ /* 0x000fe2000f8e00ff */
[----:B----4-:R-:W-:Y:S01]  /*63b0*/  MOV R11, UR5 ;  /* 0x00000005000b7c02 */ /* 0x010fe20008000f00 */
[----:B------:R-:W-:Y:S02]  /*63c0*/  IMAD.U32 R10, RZ, RZ, UR4 ;  /* 0x00000004ff0a7e24 */ /* 0x000fe4000f8e00ff */
[----:B------:R-:W-:Y:S07]  /*63d0*/  LEPC R20, `(.L_x_107) ;  /* 0x000000001014794e */ /* 0x000fee0000000000 */
[----:B--2---:R-:W-:Y:S05]  /*63e0*/  CALL.ABS.NOINC R2 ;  /* 0x0000000002007343 */ /* 0x004fea0003c00000 */
.L_x_107:
[----:B------:R-:W-:Y:S05]  /*63f0*/  BSYNC.RECONVERGENT B6 ;  /* 0x0000000000067941 */ /* 0x000fea0003800200 */
.L_x_106:
[----:B------:R-:W-:Y:S01]  /*6400*/  R2UR UR4, R49 ;  /* 0x00000000310472ca */ /* 0x000fe200000e0000 */
[----:B------:R-:W-:Y:S01]  /*6410*/  UISETP.NE.U32.AND UP0, UPT, UR62, URZ, UPT ;  /* 0x000000ff3e00728c */ /* 0x000fe2000bf05070 */
[----:B------:R-:W-:Y:S02]  /*6420*/  ISETP.NE.U32.AND P4, PT, R42, RZ, PT ;  /* 0x000000ff2a00720c */ /* 0x000fe40003f85070 */
[----:B------:R-:W-:Y:S01]  /*6430*/  ISETP.NE.U32.AND P2, PT, RZ, UR56, PT ;  /* 0x00000038ff007c0c */ /* 0x000fe2000bf45070 */
[----:B------:R-:W-:Y:S01]  /*6440*/  UISETP.NE.AND.EX UP1, UPT, UR63, URZ, UPT, UP0 ;  /* 0x000000ff3f00728c */ /* 0x000fe2000bf25300 */
[----:B------:R-:W-:Y:S01]  /*6450*/  ISETP.NE.AND.EX P4, PT, R43, RZ, PT, P4 ;  /* 0x000000ff2b00720c */ /* 0x000fe20003f85340 */
[----:B------:R-:W-:Y:S01]  /*6460*/  UPLOP3.LUT UP0, UPT, UPT, UPT, UPT, 0x40, 0x4 ;  /* 0x000000000004789c */ /* 0x000fe20003f0e870 */
[----:B------:R-:W-:Y:S05]  /*6470*/  ISETP.NE.AND.EX P2, PT, RZ, UR57, PT, P2 ;  /* 0x00000039ff007c0c */ /* 0x000fea000bf45320 */
[----:B------:R-:W-:Y:S06]  /*6480*/  UISETP.NE.AND UP2, UPT, UR4, URZ, UPT ;  /* 0x000000ff0400728c */ /* 0x000fec000bf45270 */
[----:B------:R-:W-:Y:S05]  /*6490*/  PLOP3.LUT P1, PT, PT, PT, UP2, 0x80, 0x8 ;  /* 0x000000000008781c */ /* 0x000fea0003f2f028 */
[----:B------:R-:W-:Y:S06]  /*64a0*/  @UP2 UPLOP3.LUT UP0, UPT, UPT, UPT, UP1, 0x80, 0x8 ;  /* 0x000000000008289c */ /* 0x000fec0003f0f010 */
[----:B------:R-:W-:Y:S01]  /*64b0*/  PLOP3.LUT P0, PT, PT, PT, UP0, 0x80, 0x8 ;  /* 0x000000000008781c */ /* 0x000fe20003f0f008 */
[----:B------:R-:W-:Y:S01]  /*64c0*/  @!UPT UIADD3 URZ, UPT, UPT, URZ, URZ, URZ ;  /* 0x000000fffffff290 */ /* 0x000fe2000fffe0ff */
[----:B------:R-:W-:Y:S11]  /*64d0*/  BRA.U !UP1, `(.L_x_109) ;  /* 0x00000001093c7547 */ /* 0x000ff6000b800000 */
[----:B------:R-:W-:Y:S01]  /*64e0*/  UISETP.NE.U32.AND UP0, UPT, UR56, URZ, UPT ;  /* 0x000000ff3800728c */ /* 0x000fe2000bf05070 */
[----:B-1----:R-:W-:Y:S01]  /*64f0*/  HFMA2 R0, -RZ, RZ, 0, 5.9604644775390625e-08 ;  /* 0x00000001ff007431 */ /* 0x002fe200000001ff */
[----:B------:R-:W1:Y:S01]  /*6500*/  LDCU.64 UR8, c[0x0][0x358] ;  /* 0x00006b00ff0877ac */ /* 0x000e620008000a00 */
[----:B------:R-:W-:Y:S01]  /*6510*/  IMAD.MOV.U32 R45, RZ, RZ, 0x1 ;  /* 0x00000001ff2d7424 */ /* 0x000fe200078e00ff */
[----:B------:R-:W-:Y:S06]  /*6520*/  UISETP.NE.AND.EX UP0, UPT, UR57, URZ, UPT, UP0 ;  /* 0x000000ff3900728c */ /* 0x000fec000bf05300 */
        /* <DEDUP_REMOVED lines=9> */
[----:B--23--:R-:W-:Y:S02]  /*65c0*/  @!P3 IMAD.U32 R27, RZ, RZ, UR4 ;  /* 0x00000004ff1bbe24 */ /* 0x00cfe4000f8e00ff */
.L_x_109:
[----:B------:R-:W-:Y:S05]  /*65d0*/  @!P4 BRA `(.L_x_110) ;  /* 0x000000000024c947 */ /* 0x000fea0003800000 */
[----:B------:R-:W-:Y:S01]  /*65e0*/  ISETP.NE.U32.AND P3, PT, R40, RZ, PT ;  /* 0x000000ff2800720c */ /* 0x000fe20003f65070 */
[----:B------:R-:W2:Y:S03]  /*65f0*/  LDCU.64 UR4, c[0x0][0x358] ;  /* 0x00006b00ff0477ac */ /* 0x000ea60008000a00 */
[----:B------:R-:W-:Y:S11]  /*6600*/  ISETP.NE.AND.EX P3, PT, R41, RZ, PT, P3 ;  /* 0x000000ff2900720c */ /* 0x000ff60003f65330 */
[----:B------:R-:W-:Y:S02]  /*6610*/  @!UPT UIADD3 URZ, UPT, UPT, URZ, URZ, URZ ;  /* 0x000000fffffff290 */ /* 0x000fe4000fffe0ff */
[----:B------:R-:W3:Y:S01]  /*6620*/  @P3 LDC.64 R2, c[0x0][0x8a8] ;  /* 0x00022a00ff023b82 */ /* 0x000ee20000000a00 */
[----:B-1----:R-:W-:Y:S04]  /*6630*/  @P3 IMAD R0, R42, UR36, RZ ;  /* 0x000000242a003c24 */ /* 0x002fe8000f8e02ff */
[----:B---3--:R-:W-:Y:S05]  /*6640*/  @P3 IMAD.WIDE R2, R0, 0x4, R2 ;  /* 0x0000000400023825 */ /* 0x008fea00078e0202 */
[----:B--2--5:R2:W5:Y:S02]  /*6650*/  @P3 LDG.E R24, desc[UR4][R2.64] ;  /* 0x0000000402183981 */ /* 0x024564000c1e1900 */
[----:B--2---:R-:W3:Y:S02]  /*6660*/  @!P3 LDC R24, c[0x0][0x8a0] ;  /* 0x00022800ff18bb82 */ /* 0x004ee40000000800 */
.L_x_110:
[----:B-----5:R-:W-:Y:S01]  /*6670*/  FSETP.NEU.AND P3, PT, R27, RZ, PT ;  /* 0x000000ff1b00720b */ /* 0x020fe20003f6d000 */
[----:B------:R-:W-:Y:S01]  /*6680*/  IMAD.SHL.U32 R62, R44, 0x2, RZ ;  /* 0x000000022c3e7824 */ /* 0x000fe200078e00ff */
[----:B------:R-:W-:Y:S01]  /*6690*/  SEL R4, RZ, 0xffffffff, P2 ;  /* 0xffffffffff047807 */ /* 0x000fe20001000000 */
[----:B------:R-:W-:Y:S01]  /*66a0*/  BSSY B1, `(.L_x_111) ;  /* 0x0000036000017945 */ /* 0x000fe20003800000 */
[----:B------:R-:W-:Y:S01]  /*66b0*/  @P1 LOP3.LUT P2, RZ, R45, 0xff, RZ, 0xc0, !PT ;  /* 0x000000ff2dff1812 */ /* 0x000fe2000784c0ff */
[----:B------:R-:W-:Y:S01]  /*66c0*/  VIADD R60, R62, UR44 ;  /* 0x0000002c3e3c7c36 */ /* 0x000fe20008000000 */
[----:B-1----:R-:W-:Y:S01]  /*66d0*/  @P1 SEL R0, RZ, 0xffffffff, P3 ;  /* 0xffffffffff001807 */ /* 0x002fe20001800000 */
[----:B------:R-:W-:Y:S01]  /*66e0*/  IMAD.MOV.U32 R63, RZ, RZ, 0x1 ;  /* 0x00000001ff3f7424 */ /* 0x000fe200078e00ff */
[----:B------:R-:W-:Y:S01]  /*66f0*/  LOP3.LUT R55, R55, 0x1, RZ, 0x3c, !PT ;  /* 0x0000000137377812 */ /* 0x000fe200078e3cff */
[----:B------:R-:W-:Y:S01]  /*6700*/  IMAD.MOV.U32 R61, RZ, RZ, RZ ;  /* 0x000000ffff3d7224 */ /* 0x000fe200078e00ff */
[----:B------:R-:W-:Y:S02]  /*6710*/  @P0 SEL R0, R4, R0, !P2 ;  /* 0x0000000004000207 */ /* 0x000fe40005000000 */
[----:B------:R-:W-:Y:S02]  /*6720*/  CS2R R38, SRZ ;  /* 0x0000000000267805 */ /* 0x000fe4000001ff00 */
[----:B------:R-:W-:Y:S02]  /*6730*/  LEA R26, R22, UR44, 0x3 ;  /* 0x0000002c161a7c11 */ /* 0x000fe4000f8e18ff */
[----:B------:R-:W-:Y:S02]  /*6740*/  CS2R R36, SRZ ;  /* 0x0000000000247805 */ /* 0x000fe4000001ff00 */
[----:B------:R-:W-:Y:S02]  /*6750*/  @P1 LOP3.LUT R0, R0, 0x1, RZ, 0xc0, !PT ;  /* 0x0000000100001812 */ /* 0x000fe400078ec0ff */
[----:B------:R-:W-:Y:S02]  /*6760*/  CS2R R30, SRZ ;  /* 0x00000000001e7805 */ /* 0x000fe4000001ff00 */
[----:B------:R-:W-:Y:S02]  /*6770*/  SHF.L.U32 R2, R54, 0x1f, RZ ;  /* 0x0000001f36027819 */ /* 0x000fe400000006ff */
[----:B------:R-:W-:Y:S02]  /*6780*/  CS2R R28, SRZ ;  /* 0x00000000001c7805 */ /* 0x000fe4000001ff00 */
[----:B------:R-:W-:Y:S01]  /*6790*/  ISETP.NE.U32.OR P5, PT, R0, 0x1, !P1 ;  /* 0x000000010000780c */ /* 0x000fe20004fa5470 */
[----:B------:R-:W-:Y:S01]  /*67a0*/  IMAD.IADD R59, R56, 0x1, R60 ;  /* 0x00000001383b7824 */ /* 0x000fe200078e023c */
[----:B------:R-:W-:Y:S02]  /*67b0*/  PLOP3.LUT P2, PT, PT, PT, UP1, 0x80, 0x8 ;  /* 0x000000000008781c */ /* 0x000fe40003f4f018 */
[----:B------:R-:W-:Y:S02]  /*67c0*/  LEA.HI R25, R22, R22, RZ, 0x1 ;  /* 0x0000001616197211 */ /* 0x000fe400078f08ff */
[----:B------:R-:W-:Y:S02]  /*67d0*/  LOP3.LUT P4, R51, R45, 0xff, RZ, 0xc0, !PT ;  /* 0x000000ff2d337812 */ /* 0x000fe4000788c0ff */
[----:B------:R-:W-:Y:S02]  /*67e0*/  SEL R3, RZ, 0xffffffff, P3 ;  /* 0xffffffffff037807 */ /* 0x000fe40001800000 */
[----:B------:R-:W-:Y:S03]  /*67f0*/  P2R R58, PR, RZ, 0x20 ;  /* 0x00000020ff3a7803 */ /* 0x000fe60000000000 */
[----:B------:R-:W-:Y:S02]  /*6800*/  @P5 SHF.L.U32 R0, R55, 0x1f, RZ ;  /* 0x0000001f37005819 */ /* 0x000fe400000006ff */
[----:B------:R-:W-:Y:S02]  /*6810*/  @P2 SEL R3, R4, R3, !P4 ;  /* 0x0000000304032207 */ /* 0x000fe40006000000 */
[----:B------:R1:W2:Y:S02]  /*6820*/  @P5 SYNCS.PHASECHK.TRANS64.TRYWAIT P1, [UR44+0x110], R0 ;  /* 0x00011000ff0055a7 */ /* 0x0002a4000802112c */
[----:B------:R-:W-:Y:S04]  /*6830*/  LOP3.LUT R3, R3, 0x1, RZ, 0xc0, !PT ;  /* 0x0000000103037812 */ /* 0x000fe800078ec0ff */
[----:B------:R-:W-:Y:S04]  /*6840*/  ISETP.NE.U32.AND P2, PT, R3, 0x1, PT ;  /* 0x000000010300780c */ /* 0x000fe80003f45070 */
[----:B------:R-:W-:Y:S01]  /*6850*/  P2R R64, PR, RZ, 0x4 ;  /* 0x00000004ff407803 */ /* 0x000fe20000000000 */
[----:B------:R4:W3:Y:S01]  /*6860*/  SYNCS.PHASECHK.TRANS64.TRYWAIT P0, [R26+URZ+0x180], R2 ;  /* 0x000180021a0075a7 */ /* 0x0008e200080011ff */
[C---:B-1----:R-:W-:Y:S01]  /*6870*/  IMAD.SHL.U32 R0, R25.reuse, 0x40, RZ ;  /* 0x0000004019007824 */ /* 0x042fe200078e00ff */
[----:B------:R-:W-:Y:S04]  /*6880*/  LOP3.LUT R25, R25, 0xffe, RZ, 0xc0, !PT ;  /* 0x00000ffe19197812 */ /* 0x000fe800078ec0ff */
[----:B------:R-:W-:Y:S01]  /*6890*/  LOP3.LUT R0, R0, 0xffffff80, RZ, 0xc0, !PT ;  /* 0xffffff8000007812 */ /* 0x000fe200078ec0ff */
[----:B------:R-:W-:Y:S04]  /*68a0*/  IMAD.IADD R25, R22, 0x1, -R25 ;  /* 0x0000000116197824 */ /* 0x000fe800078e0a19 */
[----:B------:R-:W-:Y:S04]  /*68b0*/  IMAD.IADD R0, R23, 0x1, R0 ;  /* 0x0000000117007824 */ /* 0x000fe800078e0200 */
[----:B------:R-:W-:Y:S01]  /*68c0*/  IMAD R25, R25, 0x100000, R0 ;  /* 0x0010000019197824 */ /* 0x000fe200078e0200 */
[----:B--2---:R-:W-:Y:S01]  /*68d0*/  @P5 SEL R63, RZ, 0x1, !P1 ;  /* 0x00000001ff3f5807 */ /* 0x004fe20004800000 */
[----:B----4-:R-:W-:Y:S06]  /*68e0*/  @!P5 BRA `(.L_x_112) ;  /* 0x000000000044d947 */ /* 0x010fec0003800000 */
[----:B------:R-:W-:Y:S01]  /*68f0*/  IMAD.MOV.U32 R38, RZ, RZ, RZ ;  /* 0x000000ffff267224 */ /* 0x000fe200078e00ff */
[----:B------:R-:W-:Y:S01]  /*6900*/  ISETP.NE.AND P1, PT, R63, RZ, PT ;  /* 0x000000ff3f00720c */ /* 0x000fe20003f25270 */
[----:B------:R-:W-:Y:S01]  /*6910*/  BSSY B0, `(.L_x_113) ;  /* 0x0000008000007945 */ /* 0x000fe20003800000 */
[----:B------:R-:W-:Y:S02]  /*6920*/  CS2R R30, SRZ ;  /* 0x00000000001e7805 */ /* 0x000fe4000001ff00 */
[----:B------:R-:W-:Y:S02]  /*6930*/  CS2R R28, SRZ ;  /* 0x00000000001c7805 */ /* 0x000fe4000001ff00 */
[----:B------:R-:W-:Y:S07]  /*6940*/  CS2R R36, SRZ ;  /* 0x0000000000247805 */ /* 0x000fee000001ff00 */
[----:B------:R-:W-:Y:S05]  /*6950*/  @P1 BRA `(.L_x_114) ;  /* 0x00000000000c1947 */ /* 0x000fea0003800000 */
[----:B------:R-:W-:Y:S04]  /*6960*/  SHF.L.U32 R3, R55, 0x1f, RZ ;  /* 0x0000001f37037819 */ /* 0x000fe800000006ff */
[----:B------:R-:W1:Y:S02]  /*6970*/  SYNCS.PHASECHK.TRANS64.TRYWAIT P1, [UR44+0x110], R3 ;  /* 0x00011003ff0075a7 */ /* 0x000e64000802112c */
[----:B-1----:R-:W-:Y:S05]  /*6980*/  @!P1 BRA `(.L_x_115) ;  /* 0x0000003000ec9947 */ /* 0x002fea0003800000 */
.L_x_114:
[----:B------:R-:W-:Y:S05]  /*6990*/  BSYNC B0 ;  /* 0x0000000000007941 */ /* 0x000fea0003800000 */
.L_x_113:
[----:B------:R-:W-:Y:S01]  /*69a0*/  ISETP.NE.AND P1, PT, R64, RZ, PT ;  /* 0x000000ff4000720c */ /* 0x000fe20003f25270 */
[----:B------:R-:W-:Y:S11]  /*69b0*/  HFMA2 R61, -RZ, RZ, 0, 5.9604644775390625e-08 ;  /* 0x00000001ff3d7431 */ /* 0x000ff600000001ff */
[----:B------:R-:W-:Y:S01]  /*69c0*/  @!UPT UIADD3 URZ, UPT, UPT, URZ, URZ, URZ ;  /* 0x000000fffffff290 */ /* 0x000fe2000fffe0ff */
[----:B------:R-:W-:Y:S05]  /*69d0*/  @P1 WARPSYNC.ALL ;  /* 0x0000000000001948 */ /* 0x000fea0003800000 */
[----:B------:R2:W4:Y:S04]  /*69e0*/  @P1 LDSM.16.M88.4 R28, [R62+UR44+0x400] ;  /* 0x0004002c3e1c183b */ /* 0x0005280008000200 */
[----:B------:R2:W1:Y:S02]  /*69f0*/  @P1 LDSM.16.M88.4 R36, [R59+0x400] ;  /* 0x000400003b24183b */ /* 0x0004640000000200 */
.L_x_112:
[----:B------:R-:W-:Y:S05]  /*6a00*/  BSYNC B1 ;  /* 0x0000000000017941 */ /* 0x000fea0003800000 */
.L_x_111:
[----:B-1----:R-:W-:Y:S04]  /*6a10*/  SHF.R.U32.HI R0, RZ, 0x15, R25 ;  /* 0x00000015ff007819 */ /* 0x002fe80000011619 */
[----:B------:R-:W-:Y:S01]  /*6a20*/  LOP3.LUT P1, RZ, R0, 0x3, R46, 0x48, !PT ;  /* 0x0000000300ff7812 */ /* 0x000fe2000782482e */
[----:B------:R-:W-:Y:S01]  /*6a30*/  @!UPT UIADD3 URZ, UPT, UPT, URZ, URZ, URZ ;  /* 0x000000fffffff290 */ /* 0x000fe2000fffe0ff */
[----:B---3--:R-:W-:Y:S11]  /*6a40*/  @P0 BRA `(.L_x_116) ;  /* 0x0000000000080947 */ /* 0x008ff60003800000 */
[----:B------:R-:W1:Y:S02]  /*6a50*/  SYNCS.PHASECHK.TRANS64.TRYWAIT P0, [R26+URZ+0x180], R2 ;  /* 0x000180021a0075a7 */ /* 0x000e6400080011ff */
[----:B-1----:R-:W-:Y:S05]  /*6a60*/  @!P0 BRA `(.L_x_117) ;  /* 0x0000003000cc8947 */ /* 0x002fea0003800000 */
.L_x_116:
[----:B------:R-:W-:Y:S05]  /*6a70*/  @!P1 BRA `(.L_x_118) ;  /* 0x0000000000409947 */ /* 0x000fea0003800000 */
[----:B------:R-:W3:Y:S01]  /*6a80*/  LDCU.64 UR8, c[0x4][0x70] ;  /* 0x01000e00ff0877ac */ /* 0x000ee20008000a00 */
[----:B------:R-:W-:Y:S01]  /*6a90*/  MOV R3, 0x0 ;  /* 0x0000000000037802 */ /* 0x000fe20000000f00 */
[----:B------:R-:W-:Y:S02]  /*6aa0*/  HFMA2 R12, -RZ, RZ, 0, 5.9604644775390625e-08 ;  /* 0x00000001ff0c7431 */ /* 0x000fe400000001ff */
[----:B------:R-:W-:Y:S02]  /*6ab0*/  IMAD.MOV.U32 R8, RZ, RZ, 0x192 ;  /* 0x00000192ff087424 */ /* 0x000fe400078e00ff */
[----:B------:R-:W-:Y:S01]  /*6ac0*/  IMAD.MOV.U32 R13, RZ, RZ, RZ ;  /* 0x000000ffff0d7224 */ /* 0x000fe200078e00ff */
[----:B------:R-:W5:Y:S01]  /*6ad0*/  LDCU.64 UR6, c[0x4][0x78] ;  /* 0x01000f00ff0677ac */ /* 0x000f620008000a00 */
[----:B-1----:R-:W1:Y:S01]  /*6ae0*/  LDC.64 R2, c[0x4][R3] ;  /* 0x0100000003027b82 */ /* 0x002e620000000a00 */
[----:B------:R-:W2:Y:S01]  /*6af0*/  LDCU.64 UR4, c[0x4][0x10] ;  /* 0x01000200ff0477ac */ /* 0x000ea20008000a00 */
[----:B---3--:R-:W-:Y:S01]  /*6b00*/  MOV R5, UR9 ;  /* 0x0000000900057c02 */ /* 0x008fe20008000f00 */
[----:B------:R-:W-:Y:S01]  /*6b10*/  IMAD.U32 R4, RZ, RZ, UR8 ;  /* 0x00000008ff047e24 */ /* 0x000fe2000f8e00ff */
[----:B-----5:R-:W-:Y:S01]  /*6b20*/  MOV R7, UR7 ;  /* 0x0000000700077c02 */ /* 0x020fe20008000f00 */
[----:B------:R-:W-:Y:S01]  /*6b30*/  IMAD.U32 R6, RZ, RZ, UR6 ;  /* 0x00000006ff067e24 */ /* 0x000fe2000f8e00ff */
[----:B--2---:R-:W-:Y:S01]  /*6b40*/  MOV R11, UR5 ;  /* 0x00000005000b7c02 */ /* 0x004fe20008000f00 */
[----:B------:R-:W-:Y:S02]  /*6b50*/  IMAD.U32 R10, RZ, RZ, UR4 ;  /* 0x00000004ff0a7e24 */ /* 0x000fe4000f8e00ff */
[----:B------:R-:W-:Y:S07]  /*6b60*/  LEPC R20, `(.L_x_118) ;  /* 0x000000001014794e */ /* 0x000fee0000000000 */
[----:B-1--4-:R-:W-:Y:S05]  /*6b70*/  CALL.ABS.NOINC R2 ;  /* 0x0000000002007343 */ /* 0x012fea0003c00000 */
.L_x_118:
[----:B----4-:R-:W-:Y:S01]  /*6b80*/  SHF.L.U32 R3, R28, 0x10, RZ ;  /* 0x000000101c037819 */ /* 0x010fe200000006ff */
[----:B------:R-:W-:Y:S05]  /*6b90*/  WARPSYNC.ALL ;  /* 0x0000000000007948 */ /* 0x000fea0003800000 */
[----:B------:R-:W-:Y:S01]  /*6ba0*/  R2UR UR4, R25 ;  /* 0x00000000190472ca */ /* 0x000fe200000e0000 */
[----:B------:R-:W-:Y:S01]  /*6bb0*/  BSSY.RECONVERGENT B0, `(.L_x_119) ;  /* 0x000004e000007945 */ /* 0x000fe20003800200 */
[C---:B------:R-:W-:Y:S02]  /*6bc0*/  SHF.L.U32 R20, R29.reuse, 0x10, RZ ;  /* 0x000000101d147819 */ /* 0x040fe400000006ff */
[----:B------:R-:W-:Y:S02]  /*6bd0*/  LOP3.LUT R21, R29, 0xffff0000, RZ, 0xc0, !PT ;  /* 0xffff00001d157812 */ /* 0x000fe400078ec0ff */
[----:B------:R-:W-:Y:S07]  /*6be0*/  ISETP.NE.AND P0, PT, R57, RZ, PT ;  /* 0x000000ff3900720c */ /* 0x000fee0003f05270 */
[----:B------:R-:W3:Y:S02]  /*6bf0*/  LDTM.16dp256bit.x4 R4, tmem[UR4] ;  /* 0x00000004000479ee */ /* 0x000ee40008120000 */
[----:B---3--:R-:W-:Y:S01]  /*6c00*/  FMUL R0, R24, R4 ;  /* 0x0000000418007220 */ /* 0x008fe20000400000 */
[----:B------:R-:W-:Y:S01]  /*6c10*/  LOP3.LUT R4, R28, 0xffff0000, RZ, 0xc0, !PT ;  /* 0xffff00001c047812 */ /* 0x000fe200078ec0ff */
[C---:B-1----:R-:W-:Y:S01]  /*6c20*/  FMUL R2, R24.reuse, R5 ;  /* 0x0000000518027220 */ /* 0x042fe20000400000 */
[C---:B------:R-:W-:Y:S01]  /*6c30*/  FMUL R7, R24.reuse, R7 ;  /* 0x0000000718077220 */ /* 0x040fe20000400000 */
[C---:B------:R-:W-:Y:S01]  /*6c40*/  FFMA R0, R27.reuse, R3, R0 ;  /* 0x000000031b007223 */ /* 0x040fe20000000000 */
[C---:B------:R-:W-:Y:S01]  /*6c50*/  FMUL R3, R24.reuse, R6 ;  /* 0x0000000618037220 */ /* 0x040fe20000400000 */
[C---:B------:R-:W-:Y:S01]  /*6c60*/  FFMA R2, R27.reuse, R4, R2 ;  /* 0x000000041b027223 */ /* 0x040fe20000000002 */
[C---:B------:R-:W-:Y:S01]  /*6c70*/  FMUL R4, R24.reuse, R8 ;  /* 0x0000000818047220 */ /* 0x040fe20000400000 */
[C---:B------:R-:W-:Y:S01]  /*6c80*/  FMUL R8, R24.reuse, R12 ;  /* 0x0000000c18087220 */ /* 0x040fe20000400000 */
[----:B------:R-:W-:Y:S01]  /*6c90*/  FMUL R12, R24, R16 ;  /* 0x00000010180c7220 */ /* 0x000fe20000400000 */
[----:B------:R-:W-:Y:S01]  /*6ca0*/  SHF.L.U32 R16, R30, 0x10, RZ ;  /* 0x000000101e107819 */ /* 0x000fe200000006ff */
[C---:B------:R-:W-:Y:S01]  /*6cb0*/  FFMA R3, R27.reuse, R20, R3 ;  /* 0x000000141b037223 */ /* 0x040fe20000000003 */
[----:B------:R-:W-:Y:S01]  /*6cc0*/  F2FP.BF16.F32.PACK_AB R32, R2, R0 ;  /* 0x000000000220723e */ /* 0x000fe200000010ff */
[C---:B------:R-:W-:Y:S01]  /*6cd0*/  FFMA R7, R27.reuse, R21, R7 ;  /* 0x000000151b077223 */ /* 0x040fe20000000007 */
[----:B------:R-:W-:Y:S01]  /*6ce0*/  LOP3.LUT R0, R30, 0xffff0000, RZ, 0xc0, !PT ;  /* 0xffff00001e007812 */ /* 0x000fe200078ec0ff */
[----:B------:R-:W-:Y:S01]  /*6cf0*/  FFMA R4, R27, R16, R4 ;  /* 0x000000101b047223 */ /* 0x000fe20000000004 */
[C---:B------:R-:W-:Y:S01]  /*6d00*/  SHF.L.U32 R2, R31.reuse, 0x10, RZ ;  /* 0x000000101f027819 */ /* 0x040fe200000006ff */
[C---:B------:R-:W-:Y:S01]  /*6d10*/  FMUL R5, R24.reuse, R9 ;  /* 0x0000000918057220 */ /* 0x040fe20000400000 */
[----:B------:R-:W-:Y:S01]  /*6d20*/  LOP3.LUT R16, R31, 0xffff0000, RZ, 0xc0, !PT ;  /* 0xffff00001f107812 */ /* 0x000fe200078ec0ff */
[----:B------:R-:W-:Y:S01]  /*6d30*/  FMUL R6, R24, R10 ;  /* 0x0000000a18067220 */ /* 0x000fe20000400000 */
[----:B------:R-:W-:Y:S01]  /*6d40*/  F2FP.BF16.F32.PACK_AB R33, R7, R3 ;  /* 0x000000030721723e */ /* 0x000fe200000010ff */
[C---:B------:R-:W-:Y:S01]  /*6d50*/  FFMA R5, R27.reuse, R0, R5 ;  /* 0x000000001b057223 */ /* 0x040fe20000000005 */
[C---:B------:R-:W-:Y:S01]  /*6d60*/  SHF.L.U32 R0, R36.reuse, 0x10, RZ ;  /* 0x0000001024007819 */ /* 0x040fe200000006ff */
[----:B------:R-:W-:Y:S01]  /*6d70*/  FFMA R6, R27, R2, R6 ;  /* 0x000000021b067223 */ /* 0x000fe20000000006 */
[----:B------:R-:W-:Y:S01]  /*6d80*/  LOP3.LUT R2, R36, 0xffff0000, RZ, 0xc0, !PT ;  /* 0xffff000024027812 */ /* 0x000fe200078ec0ff */
[C---:B------:R-:W-:Y:S01]  /*6d90*/  FMUL R11, R24.reuse, R11 ;  /* 0x0000000b180b7220 */ /* 0x040fe20000400000 */
[----:B------:R-:W-:Y:S01]  /*6da0*/  SHF.L.U32 R3, R37, 0x10, RZ ;  /* 0x0000001025037819 */ /* 0x000fe200000006ff */
[C---:B------:R-:W-:Y:S01]  /*6db0*/  FMUL R9, R24.reuse, R13 ;  /* 0x0000000d18097220 */ /* 0x040fe20000400000 */
[----:B------:R-:W-:Y:S01]  /*6dc0*/  F2FP.BF16.F32.PACK_AB R34, R5, R4 ;  /* 0x000000040522723e */ /* 0x000fe200000010ff */
[C---:B------:R-:W-:Y:S01]  /*6dd0*/  FMUL R10, R24.reuse, R14 ;  /* 0x0000000e180a7220 */ /* 0x040fe20000400000 */
[C---:B------:R-:W-:Y:S01]  /*6de0*/  FFMA R11, R27.reuse, R16, R11 ;  /* 0x000000101b0b7223 */ /* 0x040fe2000000000b */
[C---:B------:R-:W-:Y:S01]  /*6df0*/  FFMA R8, R27.reuse, R0, R8 ;  /* 0x000000001b087223 */ /* 0x040fe20000000008 */
[----:B------:R-:W-:Y:S01]  /*6e00*/  FFMA R9, R27, R2, R9 ;  /* 0x000000021b097223 */ /* 0x000fe20000000009 */
[----:B------:R-:W-:Y:S01]  /*6e10*/  LOP3.LUT R0, R37, 0xffff0000, RZ, 0xc0, !PT ;  /* 0xffff000025007812 */ /* 0x000fe200078ec0ff */
[----:B------:R-:W-:Y:S01]  /*6e20*/  FFMA R10, R27, R3, R10 ;  /* 0x000000031b0a7223 */ /* 0x000fe2000000000a */
[----:B------:R-:W-:Y:S01]  /*6e30*/  FMUL R15, R24, R15 ;  /* 0x0000000f180f7220 */ /* 0x000fe20000400000 */
[----:B------:R-:W-:Y:S01]  /*6e40*/  SHF.L.U32 R2, R38, 0x10, RZ ;  /* 0x0000001026027819 */ /* 0x000fe200000006ff */
[----:B------:R-:W-:Y:S01]  /*6e50*/  FMUL R13, R24, R17 ;  /* 0x00000011180d7220 */ /* 0x000fe20000400000 */
[----:B------:R-:W-:Y:S01]  /*6e60*/  LOP3.LUT R3, R38, 0xffff0000, RZ, 0xc0, !PT ;  /* 0xffff000026037812 */ /* 0x000fe200078ec0ff */
[C---:B------:R-:W-:Y:S01]  /*6e70*/  FMUL R14, R24.reuse, R18 ;  /* 0x00000012180e7220 */ /* 0x040fe20000400000 */
[----:B------:R-:W-:Y:S01]  /*6e80*/  SHF.L.U32 R4, R39, 0x10, RZ ;  /* 0x0000001027047819 */ /* 0x000fe200000006ff */
[----:B------:R-:W-:Y:S01]  /*6e90*/  FFMA R15, R27, R0, R15 ;  /* 0x000000001b0f7223 */ /* 0x000fe2000000000f */
[----:B------:R-:W-:Y:S01]  /*6ea0*/  LOP3.LUT R5, R39, 0xffff0000, RZ, 0xc0, !PT ;  /* 0xffff000027057812 */ /* 0x000fe200078ec0ff */
[----:B------:R-:W-:Y:S01]  /*6eb0*/  FMUL R19, R24, R19 ;  /* 0x0000001318137220 */ /* 0x000fe20000400000 */
[C---:B------:R-:W-:Y:S01]  /*6ec0*/  FFMA R12, R27.reuse, R2, R12 ;  /* 0x000000021b0c7223 */ /* 0x040fe2000000000c */
[C---:B------:R-:W-:Y:S01]  /*6ed0*/  FFMA R13, R27.reuse, R3, R13 ;  /* 0x000000031b0d7223 */ /* 0x040fe2000000000d */
[C---:B------:R-:W-:Y:S01]  /*6ee0*/  FFMA R14, R27.reuse, R4, R14 ;  /* 0x000000041b0e7223 */ /* 0x040fe2000000000e */
[----:B------:R-:W-:Y:S01]  /*6ef0*/  FFMA R19, R27, R5, R19 ;  /* 0x000000051b137223 */ /* 0x000fe20000000013 */
[----:B------:R-:W-:Y:S02]  /*6f00*/  F2FP.BF16.F32.PACK_AB R35, R11, R6 ;  /* 0x000000060b23723e */ /* 0x000fe400000010ff */
[----:B------:R-:W-:Y:S02]  /*6f10*/  F2FP.BF16.F32.PACK_AB R8, R9, R8 ;  /* 0x000000080908723e */ /* 0x000fe400000010ff */
[----:B------:R-:W-:Y:S01]  /*6f20*/  F2FP.BF16.F32.PACK_AB R9, R15, R10 ;  /* 0x0000000a0f09723e */ /* 0x000fe200000010ff */
[----:B------:R1:W-:Y:S01]  /*6f30*/  STSM.16.M88.4 [R60+0x400], R32 ;  /* 0x000400203c007844 */ /* 0x0003e20000000200 */
[----:B------:R-:W-:Y:S02]  /*6f40*/  F2FP.BF16.F32.PACK_AB R10, R13, R12 ;  /* 0x0000000c0d0a723e */ /* 0x000fe400000010ff */
[----:B------:R-:W-:Y:S05]  /*6f50*/  F2FP.BF16.F32.PACK_AB R11, R19, R14 ;  /* 0x0000000e130b723e */ /* 0x000fea00000010ff */
[----:B------:R1:W-:Y:S01]  /*6f60*/  STSM.16.M88.4 [R59+0x400], R8 ;  /* 0x000400083b007844 */ /* 0x0003e20000000200 */
[----:B------:R-:W-:Y:S01]  /*6f70*/  @!PT LDS RZ, [RZ] ;  /* 0x00000000fffff984 */ /* 0x000fe20000000800 */
[----:B------:R-:W-:Y:S01]  /*6f80*/  @!PT LDS RZ, [RZ] ;  /* 0x00000000fffff984 */ /* 0x000fe20000000800 */
[----:B------:R-:W-:Y:S01]  /*6f90*/  @!PT LDS RZ, [RZ] ;  /* 0x00000000fffff984 */ /* 0x000fe20000000800 */
[----:B------:R-:W-:Y:S01]  /*6fa0*/  @!PT LDS RZ, [RZ] ;  /* 0x00000000fffff984 */ /* 0x000fe20000000800 */
[----:B------:R3:W-:Y:S07]  /*6fb0*/  MEMBAR.ALL.CTA ;  /* 0x0000000000007992 */ /* 0x0007ee0000008000 */
[----:B---3--:R-:W3:Y:S02]  /*6fc0*/  FENCE.VIEW.ASYNC.S ;  /* 0x00000000000073c6 */ /* 0x008ee40000000000 */
[----:B---3--:R-:W-:Y:S06]  /*6fd0*/  BAR.SYNC.DEFER_BLOCKING 0x1, 0x80 ;  /* 0x0042000000007b1d */ /* 0x008fec0000010000 */
[----:B------:R-:W-:Y:S05]  /*6fe0*/  @P0 BRA `(.L_x_120) ;  /* 0x0000000000280947 */ /* 0x000fea0003800000 */
[----:B------:R-:W3:Y:S01]  /*6ff0*/  LDCU.64 UR6, c[0x0][0x348] ;  /* 0x00006900ff0677ac */ /* 0x000ee20008000a00 */
[----:B------:R-:W-:Y:S01]  /*7000*/  UIADD3 UR4, UPT, UPT, UR44, 0x400, URZ ;  /* 0x000004002c047890 */ /* 0x000fe2000fffe0ff */
[----:B------:R-:W-:Y:S05]  /*7010*/  UMOV UR51, UR36 ;  /* 0x0000002400337c82 */ /* 0x000fea0008000000 */
[----:B------:R-:W-:Y:S04]  /*7020*/  MOV R50, UR4 ;  /* 0x0000000400327c02 */ /* 0x000fe80008000f00 */
[----:B------:R-:W-:Y:S01]  /*7030*/  R2UR UR48, R50 ;  /* 0x00000000323072ca */ /* 0x000fe200000e0000 */
[----:B---3--:R-:W-:Y:S04]  /*7040*/  UIADD3 UR4, UP0, UPT, UR6, 0x680, URZ ;  /* 0x0000068006047890 */ /* 0x008fe8000ff1e0ff */
[----:B------:R-:W-:Y:S09]  /*7050*/  UIADD3.X UR5, UPT, UPT, URZ, UR7, URZ, UP0, !UPT ;  /* 0x00000007ff057290 */ /* 0x000ff200087fe4ff */
[----:B------:R3:W-:Y:S01]  /*7060*/  UTMASTG.3D [UR48], [UR4] ;  /* 0x00000030040073b5 */ /* 0x0007e20008010000 */
[----:B------:R0:W-:Y:S01]  /*7070*/  UTMACMDFLUSH ;  /* 0x00000000000079b7 */ /* 0x0001e20000000000 */
[----:B---3--:R-:W-:Y:S04]  /*7080*/  DEPBAR.LE SB0, 0x1 ;  /* 0x000080400000791a */ /* 0x008fe80000000000 */
.L_x_120:
[----:B------:R-:W-:Y:S05]  /*7090*/  BSYNC.RECONVERGENT B0 ;  /* 0x0000000000007941 */ /* 0x000fea0003800200 */
.L_x_119:
[----:B------:R-:W-:Y:S01]  /*70a0*/  BAR.SYNC.DEFER_BLOCKING 0x1, 0x80 ;  /* 0x0042000000007b1d */ /* 0x000fe20000010000 */
[----:B------:R-:W-:Y:S01]  /*70b0*/  ISETP.NE.AND P1, PT, R58, RZ, PT ;  /* 0x000000ff3a00720c */ /* 0x000fe20003f25270 */
[----:B------:R-:W-:Y:S01]  /*70c0*/  UISETP.NE.AND UP0, UPT, UR47, URZ, UPT ;  /* 0x000000ff2f00728c */ /* 0x000fe2000bf05270 */
[----:B------:R-:W-:Y:S11]  /*70d0*/  LEA R4, R61, UR44, 0x3 ;  /* 0x0000002c3d047c11 */ /* 0x000ff6000f8e18ff */
[----:B------:R-:W-:Y:S01]  /*70e0*/  @P1 SHF.L.U32 R3, R55, 0x1f, RZ ;  /* 0x0000001f37031819 */ /* 0x000fe200000006ff */
[----:B------:R-:W-:Y:S06]  /*70f0*/  BRA.U !UP0, `(.L_x_121) ;  /* 0x0000000108247547 */ /* 0x000fec000b800000 */
[----:B------:R-:W3:Y:S01]  /*7100*/  S2R R0, SR_CgaCtaId ;  /* 0x0000000000007919 */ /* 0x000ee20000008800 */
[----:B------:R-:W-:Y:S01]  /*7110*/  IMAD.U32 R2, RZ, RZ, UR46 ;  /* 0x0000002eff027e24 */ /* 0x000fe2000f8e00ff */
[----:B------:R-:W-:Y:S04]  /*7120*/  UIADD3 UR4, UPT, UPT, UR46, 0x1, URZ ;  /* 0x000000012e047890 */ /* 0x000fe8000fffe0ff */
[----:B------:R-:W-:Y:S01]  /*7130*/  @P1 LEA R2, R2, UR44, 0x3 ;  /* 0x0000002c02021c11 */ /* 0x000fe2000f8e18ff */
[----:B------:R-:W-:Y:S04]  /*7140*/  UISETP.NE.AND UP0, UPT, UR4, 0x4, UPT ;  /* 0x000000040400788c */ /* 0x000fe8000bf05270 */
[----:B------:R-:W-:Y:S01]  /*7150*/  @P1 VIADD R2, R2, 0x130 ;  /* 0x0000013002021836 */ /* 0x000fe20000000000 */
[----:B------:R-:W-:Y:S04]  /*7160*/  USEL UR46, UR4, URZ, UP0 ;  /* 0x000000ff042e7287 */ /* 0x000fe80008000000 */
[----:B---3--:R-:W-:Y:S04]  /*7170*/  @P1 PRMT R0, R0, 0x654, R2 ;  /* 0x0000065400001816 */ /* 0x008fe80000000002 */
[----:B------:R3:W-:Y:S04]  /*7180*/  @P1 SYNCS.ARRIVE.TRANS64.RED.A1T0 RZ, [R0+URZ], RZ ;  /* 0x000000ff00ff19a7 */ /* 0x0007e800081004ff */
.L_x_121:
[----:B------:R-:W4:Y:S01]  /*7190*/  @P1 SYNCS.PHASECHK.TRANS64.TRYWAIT P0, [R4+URZ+0x110], R3 ;  /* 0x00011003040015a7 */ /* 0x000f2200080011ff */
[----:B------:R-:W-:Y:S01]  /*71a0*/  BSSY B1, `(.L_x_122) ;  /* 0x0000013000017945 */ /* 0x000fe20003800000 */
[----:B----4-:R-:W-:Y:S03]  /*71b0*/  @P1 SEL R63, RZ, 0x1, !P0 ;  /* 0x00000001ff3f1807 */ /* 0x010fe60004000000 */
[----:B------:R-:W-:Y:S05]  /*71c0*/  @!P1 BRA `(.L_x_123) ;  /* 0x0000000000409947 */ /* 0x000fea0003800000 */
[----:B------:R-:W-:Y:S01]  /*71d0*/  ISETP.NE.AND P1, PT, R64, RZ, PT ;  /* 0x000000ff4000720c */ /* 0x000fe20003f25270 */
[----:B------:R-:W-:Y:S01]  /*71e0*/  BSSY B0, `(.L_x_124) ;  /* 0x0000009000007945 */ /* 0x000fe20003800000 */
[----:B------:R-:W-:Y:S11]  /*71f0*/  ISETP.NE.AND P0, PT, R63, RZ, PT ;  /* 0x000000ff3f00720c */ /* 0x000ff60003f05270 */
[----:B------:R-:W-:Y:S05]  /*7200*/  @P1 IMAD R3, R61, 0x1000, R62 ;  /* 0x000010003d031824 */ /* 0x000fea00078e023e */
[----:B------:R-:W-:Y:S05]  /*7210*/  @P1 IADD3 R2, PT, PT, R3, UR44, RZ ;  /* 0x0000002c03021c10 */ /* 0x000fea000fffe0ff */
[----:B------:R-:W-:Y:S01]  /*7220*/  @P1 IMAD.IADD R2, R56, 0x1, R2 ;  /* 0x0000000138021824 */ /* 0x000fe200078e0202 */
[----:B------:R-:W-:Y:S06]  /*7230*/  @P0 BRA `(.L_x_125) ;  /* 0x00000000000c0947 */ /* 0x000fec0003800000 */
[----:B---3--:R-:W-:Y:S04]  /*7240*/  SHF.L.U32 R0, R55, 0x1f, RZ ;  /* 0x0000001f37007819 */ /* 0x008fe800000006ff */
[----:B------:R-:W3:Y:S02]  /*7250*/  SYNCS.PHASECHK.TRANS64.TRYWAIT P0, [R4+URZ+0x110], R0 ;  /* 0x00011000040075a7 */ /* 0x000ee400080011ff */
[----:B---3--:R-:W-:Y:S05]  /*7260*/  @!P0 BRA `(.L_x_126) ;  /* 0x0000002800e08947 */ /* 0x008fea0003800000 */
.L_x_125:
[----:B------:R-:W-:Y:S05]  /*7270*/  BSYNC B0 ;  /* 0x0000000000007941 */ /* 0x000fea0003800000 */
.L_x_124:
[----:B------:R-:W-:Y:S02]  /*7280*/  ISETP.NE.AND P0, PT, R64, RZ, PT ;  /* 0x000000ff4000720c */ /* 0x000fe40003f05270 */
[----:B------:R-:W-:Y:S11]  /*7290*/  IADD3 R61, PT, PT, R61, 0x1, RZ ;  /* 0x000000013d3d7810 */ /* 0x000ff60007ffe0ff */
[----:B------:R-:W-:Y:S05]  /*72a0*/  @P0 WARPSYNC.ALL ;  /* 0x0000000000000948 */ /* 0x000fea0003800000 */
[----:B------:R4:W1:Y:S04]  /*72b0*/  @P0 LDSM.16.M88.4 R28, [R3+UR44+0x400] ;  /* 0x0004002c031c083b */ /* 0x0008680008000200 */
[----:B------:R4:W1:Y:S02]  /*72c0*/  @P0 LDSM.16.M88.4 R36, [R2+0x400] ;  /* 0x000400000224083b */ /* 0x0008640000000200 */
.L_x_123:
[----:B------:R-:W-:Y:S05]  /*72d0*/  BSYNC B1 ;  /* 0x0000000000017941 */ /* 0x000fea0003800000 */
.L_x_122:
[----:B---3--:R-:W-:Y:S05]  /*72e0*/  VIADD R0, R25, 0x20 ;  /* 0x0000002019007836 */ /* 0x008fea0000000000 */
[----:B------:R-:W-:Y:S04]  /*72f0*/  SHF.R.U32.HI R0, RZ, 0x15, R0 ;  /* 0x00000015ff007819 */ /* 0x000fe80000011600 */
[----:B------:R-:W-:Y:S11]  /*7300*/  LOP3.LUT P0, RZ, R0, 0x3, R46, 0x48, !PT ;  /* 0x0000000300ff7812 */ /* 0x000ff6000780482e */
[----:B------:R-:W-:Y:S02]  /*7310*/  @!UPT UIADD3 URZ, UPT, UPT, URZ, URZ, URZ ;  /* 0x000000fffffff290 */ /* 0x000fe4000fffe0ff */
[----:B------:R-:W-:Y:S05]  /*7320*/  @!P0 BRA `(.L_x_127) ;  /* 0x0000000000408947 */ /* 0x000fea0003800000 */
[----:B------:R-:W3:Y:S01]  /*7330*/  LDCU.64 UR8, c[0x4][0x70] ;  /* 0x01000e00ff0877ac */ /* 0x000ee20008000a00 */
[----:B----4-:R-:W-:Y:S01]  /*7340*/  MOV R3, 0x0 ;  /* 0x0000000000037802 */ /* 0x010fe20000000f00 */
[----:B------:R-:W-:Y:S02]  /*7350*/  HFMA2 R12, -RZ, RZ, 0, 5.9604644775390625e-08 ;  /* 0x00000001ff0c7431 */ /* 0x000fe400000001ff */
[----:B-1----:R-:W-:Y:S02]  /*7360*/  IMAD.MOV.U32 R8, RZ, RZ, 0x192 ;  /* 0x00000192ff087424 */ /* 0x002fe400078e00ff */
[----:B------:R-:W-:Y:S01]  /*7370*/  IMAD.MOV.U32 R13, RZ, RZ, RZ ;  /* 0x000000ffff0d7224 */ /* 0x000fe200078e00ff */
[----:B------:R-:W1:Y:S01]  /*7380*/  LDCU.64 UR6, c[0x4][0x78] ;  /* 0x01000f00ff0677ac */ /* 0x000e620008000a00 */
[----:B------:R-:W4:Y:S01]  /*7390*/  LDC.64 R2, c[0x4][R3] ;  /* 0x0100000003027b82 */ /* 0x000f220000000a00 */
[----:B------:R-:W5:Y:S01]  /*73a0*/  LDCU.64 UR4, c[0x4][0x10] ;  /* 0x01000200ff0477ac */ /* 0x000f620008000a00 */
[----:B---3--:R-:W-:Y:S01]  /*73b0*/  MOV R5, UR9 ;  /* 0x0000000900057c02 */ /* 0x008fe20008000f00 */
[----:B------:R-:W-:Y:S01]  /*73c0*/  IMAD.U32 R4, RZ, RZ, UR8 ;  /* 0x00000008ff047e24 */ /* 0x000fe2000f8e00ff */
[----:B-1----:R-:W-:Y:S01]  /*73d0*/  MOV R7, UR7 ;  /* 0x0000000700077c02 */ /* 0x002fe20008000f00 */
[----:B------:R-:W-:Y:S01]  /*73e0*/  IMAD.U32 R6, RZ, RZ, UR6 ;  /* 0x00000006ff067e24 */ /* 0x000fe2000f8e00ff */
[----:B-----5:R-:W-:Y:S01]  /*73f0*/  MOV R11, UR5 ;  /* 0x00000005000b7c02 */ /* 0x020fe20008000f00 */
[----:B------:R-:W-:Y:S02]  /*7400*/  IMAD.U32 R10, RZ, RZ, UR4 ;  /* 0x00000004ff0a7e24 */ /* 0x000fe4000f8e00ff */
[----:B------:R-:W-:Y:S07]  /*7410*/  LEPC R20, `(.L_x_127) ;  /* 0x000000001014794e */ /* 0x000fee0000000000 */
[----:B--2-4-:R-:W-:Y:S05]  /*7420*/  CALL.ABS.NOINC R2 ;  /* 0x0000000002007343 */ /* 0x014fea0003c00000 */
.L_x_127:
[----:B-1--4-:R-:W-:Y:S01]  /*7430*/  SHF.L.U32 R3, R28, 0x10, RZ ;  /* 0x000000101c037819 */ /* 0x012fe200000006ff */
[----:B------:R-:W-:Y:S05]  /*7440*/  WARPSYNC.ALL ;  /* 0x0000000000007948 */ /* 0x000fea0003800000 */
[----:B------:R-:W-:Y:S01]  /*7450*/  R2UR UR4, R25 ;  /* 0x00000000190472ca */ /* 0x000fe200000e0000 */
[----:B------:R-:W1:Y:S01]  /*7460*/  S2R R65, SR_CgaCtaId ;  /* 0x0000000000417919 */ /* 0x000e620000008800 */
[C---:B------:R-:W-:Y:S01]  /*7470*/  SHF.L.U32 R20, R29.reuse, 0x10, RZ ;  /* 0x000000101d147819 */ /* 0x040fe200000006ff */
[----:B------:R-:W-:Y:S01]  /*7480*/  BSSY.RECONVERGENT B0, `(.L_x_128) ;  /* 0x0000054000007945 */ /* 0x000fe20003800200 */
[----:B------:R-:W-:Y:S02]  /*7490*/  LOP3.LUT R21, R29, 0xffff0000, RZ, 0xc0, !PT ;  /* 0xffff00001d157812 */ /* 0x000fe400078ec0ff */
[----:B------:R-:W-:Y:S02]  /*74a0*/  ISETP.NE.AND P6, PT, R58, RZ, PT ;  /* 0x000000ff3a00720c */ /* 0x000fe40003fc5270 */
[----:B------:R-:W-:Y:S05]  /*74b0*/  ISETP.NE.AND P0, PT, R57, RZ, PT ;  /* 0x000000ff3900720c */ /* 0x000fea0003f05270 */
[----:B------:R-:W3:Y:S02]  /*74c0*/  LDTM.16dp256bit.x4 R4, tmem[UR4+0x20] ;  /* 0x00002004000479ee */ /* 0x000ee40008120000 */
[----:B---3--:R-:W-:Y:S01]  /*74d0*/  FMUL R0, R24, R4 ;  /* 0x0000000418007220 */ /* 0x008fe20000400000 */
[----:B------:R-:W-:Y:S01]  /*74e0*/  LOP3.LUT R4, R28, 0xffff0000, RZ, 0xc0, !PT ;  /* 0xffff00001c047812 */ /* 0x000fe200078ec0ff */
[C---:B------:R-:W-:Y:S01]  /*74f0*/  FMUL R2, R24.reuse, R5 ;  /* 0x0000000518027220 */ /* 0x040fe20000400000 */
[C---:B------:R-:W-:Y:S01]  /*7500*/  FMUL R7, R24.reuse, R7 ;  /* 0x0000000718077220 */ /* 0x040fe20000400000 */
[C---:B------:R-:W-:Y:S01]  /*7510*/  FFMA R0, R27.reuse, R3, R0 ;  /* 0x000000031b007223 */ /* 0x040fe20000000000 */
[C---:B------:R-:W-:Y:S01]  /*7520*/  FMUL R3, R24.reuse, R6 ;  /* 0x0000000618037220 */ /* 0x040fe20000400000 */
[C---:B------:R-:W-:Y:S01]  /*7530*/  FFMA R2, R27.reuse, R4, R2 ;  /* 0x000000041b027223 */ /* 0x040fe20000000002 */
[C---:B------:R-:W-:Y:S01]  /*7540*/  FMUL R4, R24.reuse, R8 ;  /* 0x0000000818047220 */ /* 0x040fe20000400000 */
[----:B------:R-:W-:Y:S01]  /*7550*/  FMUL R8, R24, R12 ;  /* 0x0000000c18087220 */ /* 0x000fe20000400000 */
[C---:B------:R-:W-:Y:S01]  /*7560*/  FFMA R3, R27.reuse, R20, R3 ;  /* 0x000000141b037223 */ /* 0x040fe20000000003 */
[----:B------:R-:W-:Y:S01]  /*7570*/  FFMA R7, R27, R21, R7 ;  /* 0x000000151b077223 */ /* 0x000fe20000000007 */
[----:B------:R-:W-:Y:S01]  /*7580*/  F2FP.BF16.F32.PACK_AB R32, R2, R0 ;  /* 0x000000000220723e */ /* 0x000fe200000010ff */
[----:B------:R-:W-:Y:S01]  /*7590*/  FMUL R12, R24, R16 ;  /* 0x00000010180c7220 */ /* 0x000fe20000400000 */
[----:B------:R-:W-:Y:S01]  /*75a0*/  SHF.L.U32 R16, R30, 0x10, RZ ;  /* 0x000000101e107819 */ /* 0x000fe200000006ff */
[----:B------:R-:W-:Y:S01]  /*75b0*/  FMUL R5, R24, R9 ;  /* 0x0000000918057220 */ /* 0x000fe20000400000 */
[----:B------:R-:W-:Y:S01]  /*75c0*/  LOP3.LUT R0, R30, 0xffff0000, RZ, 0xc0, !PT ;  /* 0xffff00001e007812 */ /* 0x000fe200078ec0ff */
[C---:B------:R-:W-:Y:S01]  /*75d0*/  FMUL R6, R24.reuse, R10 ;  /* 0x0000000a18067220 */ /* 0x040fe20000400000 */
[----:B------:R-:W-:Y:S01]  /*75e0*/  SHF.L.U32 R2, R31, 0x10, RZ ;  /* 0x000000101f027819 */ /* 0x000fe200000006ff */
[----:B------:R-:W-:Y:S01]  /*75f0*/  FFMA R4, R27, R16, R4 ;  /* 0x000000101b047223 */ /* 0x000fe20000000004 */
[----:B------:R-:W-:Y:S01]  /*7600*/  F2FP.BF16.F32.PACK_AB R33, R7, R3 ;  /* 0x000000030721723e */ /* 0x000fe200000010ff */
[----:B------:R-:W-:Y:S01]  /*7610*/  FFMA R5, R27, R0, R5 ;  /* 0x000000001b057223 */ /* 0x000fe20000000005 */
[----:B------:R-:W-:Y:S01]  /*7620*/  LOP3.LUT R3, R31, 0xffff0000, RZ, 0xc0, !PT ;  /* 0xffff00001f037812 */ /* 0x000fe200078ec0ff */
[----:B------:R-:W-:Y:S01]  /*7630*/  FMUL R11, R24, R11 ;  /* 0x0000000b180b7220 */ /* 0x000fe20000400000 */
[C---:B------:R-:W-:Y:S01]  /*7640*/  SHF.L.U32 R0, R36.reuse, 0x10, RZ ;  /* 0x0000001024007819 */ /* 0x040fe200000006ff */
[C---:B------:R-:W-:Y:S01]  /*7650*/  FFMA R6, R27.reuse, R2, R6 ;  /* 0x000000021b067223 */ /* 0x040fe20000000006 */
[----:B------:R-:W-:Y:S01]  /*7660*/  LOP3.LUT R2, R36, 0xffff0000, RZ, 0xc0, !PT ;  /* 0xffff000024027812 */ /* 0x000fe200078ec0ff */
[----:B------:R-:W-:Y:S01]  /*7670*/  FFMA R11, R27, R3, R11 ;  /* 0x000000031b0b7223 */ /* 0x000fe2000000000b */
[----:B------:R-:W-:Y:S01]  /*7680*/  SHF.L.U32 R3, R37, 0x10, RZ ;  /* 0x0000001025037819 */ /* 0x000fe200000006ff */
[C---:B------:R-:W-:Y:S01]  /*7690*/  FMUL R9, R24.reuse, R13 ;  /* 0x0000000d18097220 */ /* 0x040fe20000400000 */
[----:B------:R-:W-:Y:S01]  /*76a0*/  F2FP.BF16.F32.PACK_AB R34, R5, R4 ;  /* 0x000000040522723e */ /* 0x000fe200000010ff */
[----:B------:R-:W-:Y:S01]  /*76b0*/  FMUL R10, R24, R14 ;  /* 0x0000000e180a7220 */ /* 0x000fe20000400000 */
[----:B------:R-:W-:Y:S01]  /*76c0*/  SHF.L.U32 R4, R39, 0x10, RZ ;  /* 0x0000001027047819 */ /* 0x000fe200000006ff */
[----:B------:R-:W-:Y:S01]  /*76d0*/  FFMA R8, R27, R0, R8 ;  /* 0x000000001b087223 */ /* 0x000fe20000000008 */
[----:B------:R-:W-:Y:S01]  /*76e0*/  LOP3.LUT R0, R37, 0xffff0000, RZ, 0xc0, !PT ;  /* 0xffff000025007812 */ /* 0x000fe200078ec0ff */
[C---:B------:R-:W-:Y:S01]  /*76f0*/  FFMA R9, R27.reuse, R2, R9 ;  /* 0x000000021b097223 */ /* 0x040fe20000000009 */
[C---:B------:R-:W-:Y:S01]  /*7700*/  SHF.L.U32 R2, R38.reuse, 0x10, RZ ;  /* 0x0000001026027819 */ /* 0x040fe200000006ff */
[----:B------:R-:W-:Y:S01]  /*7710*/  FFMA R10, R27, R3, R10 ;  /* 0x000000031b0a7223 */ /* 0x000fe2000000000a */
[----:B------:R-:W-:Y:S01]  /*7720*/  LOP3.LUT R3, R38, 0xffff0000, RZ, 0xc0, !PT ;  /* 0xffff000026037812 */ /* 0x000fe200078ec0ff */
[C---:B------:R-:W-:Y:S01]  /*7730*/  FMUL R15, R24.reuse, R15 ;  /* 0x0000000f180f7220 */ /* 0x040fe20000400000 */
[----:B------:R-:W-:Y:S01]  /*7740*/  LOP3.LUT R5, R39, 0xffff0000, RZ, 0xc0, !PT ;  /* 0xffff000027057812 */ /* 0x000fe200078ec0ff */
[C---:B------:R-:W-:Y:S01]  /*7750*/  FMUL R13, R24.reuse, R17 ;  /* 0x00000011180d7220 */ /* 0x040fe20000400000 */
[----:B------:R-:W-:Y:S01]  /*7760*/  F2FP.BF16.F32.PACK_AB R35, R11, R6 ;  /* 0x000000060b23723e */ /* 0x000fe200000010ff */
[C---:B------:R-:W-:Y:S01]  /*7770*/  FMUL R14, R24.reuse, R18 ;  /* 0x00000012180e7220 */ /* 0x040fe20000400000 */
[C---:B------:R-:W-:Y:S01]  /*7780*/  FFMA R15, R27.reuse, R0, R15 ;  /* 0x000000001b0f7223 */ /* 0x040fe2000000000f */
[----:B------:R-:W-:Y:S01]  /*7790*/  FMUL R19, R24, R19 ;  /* 0x0000001318137220 */ /* 0x000fe20000400000 */
[----:B------:R-:W-:Y:S01]  /*77a0*/  FFMA R12, R27, R2, R12 ;  /* 0x000000021b0c7223 */ /* 0x000fe2000000000c */
[----:B------:R3:W-:Y:S01]  /*77b0*/  STSM.16.M88.4 [R60+0x1400], R32 ;  /* 0x001400203c007844 */ /* 0x0007e20000000200 */
[----:B------:R-:W-:Y:S01]  /*77c0*/  F2FP.BF16.F32.PACK_AB R8, R9, R8 ;  /* 0x000000080908723e */ /* 0x000fe200000010ff */
[----:B------:R-:W-:Y:S01]  /*77d0*/  FFMA R13, R27, R3, R13 ;  /* 0x000000031b0d7223 */ /* 0x000fe2000000000d */
[----:B------:R-:W-:Y:S01]  /*77e0*/  F2FP.BF16.F32.PACK_AB R9, R15, R10 ;  /* 0x0000000a0f09723e */ /* 0x000fe200000010ff */
[C---:B------:R-:W-:Y:S01]  /*77f0*/  FFMA R14, R27.reuse, R4, R14 ;  /* 0x000000041b0e7223 */ /* 0x040fe2000000000e */
[----:B------:R-:W-:Y:S01]  /*7800*/  FFMA R19, R27, R5, R19 ;  /* 0x000000051b137223 */ /* 0x000fe20000000013 */
[----:B------:R-:W-:Y:S02]  /*7810*/  MOV R0, UR46 ;  /* 0x0000002e00007c02 */ /* 0x000fe40008000f00 */
[----:B------:R-:W-:Y:S02]  /*7820*/  F2FP.BF16.F32.PACK_AB R10, R13, R12 ;  /* 0x0000000c0d0a723e */ /* 0x000fe400000010ff */
[----:B------:R-:W-:Y:S02]  /*7830*/  F2FP.BF16.F32.PACK_AB R11, R19, R14 ;  /* 0x0000000e130b723e */ /* 0x000fe400000010ff */
[----:B------:R-:W-:Y:S02]  /*7840*/  @P6 LEA R0, R0, UR44, 0x3 ;  /* 0x0000002c00006c11 */ /* 0x000fe4000f8e18ff */
[----:B------:R-:W-:Y:S01]  /*7850*/  LEA R2, R61, UR44, 0x3 ;  /* 0x0000002c3d027c11 */ /* 0x000fe2000f8e18ff */
[----:B------:R3:W-:Y:S01]  /*7860*/  STSM.16.M88.4 [R59+0x1400], R8 ;  /* 0x001400083b007844 */ /* 0x0007e20000000200 */
[----:B------:R-:W-:Y:S02]  /*7870*/  @P6 IADD3 R0, PT, PT, R0, 0x130, RZ ;  /* 0x0000013000006810 */ /* 0x000fe40007ffe0ff */
[----:B------:R-:W-:Y:S01]  /*7880*/  @P6 SHF.L.U32 R3, R55, 0x1f, RZ ;  /* 0x0000001f37036819 */ /* 0x000fe200000006ff */
[----:B------:R-:W-:Y:S01]  /*7890*/  @!PT LDS RZ, [RZ] ;  /* 0x00000000fffff984 */ /* 0x000fe20000000800 */
[----:B------:R-:W-:Y:S01]  /*78a0*/  @!PT LDS RZ, [RZ] ;  /* 0x00000000fffff984 */ /* 0x000fe20000000800 */
[----:B------:R-:W-:Y:S01]  /*78b0*/  @!PT LDS RZ, [RZ] ;  /* 0x00000000fffff984 */ /* 0x000fe20000000800 */
[----:B------:R-:W-:Y:S01]  /*78c0*/  @!PT LDS RZ, [RZ] ;  /* 0x00000000fffff984 */ /* 0x000fe20000000800 */
[----:B------:R4:W-:Y:S06]  /*78d0*/  MEMBAR.ALL.CTA ;  /* 0x0000000000007992 */ /* 0x0009ec0000008000 */
[----:B----4-:R-:W4:Y:S01]  /*78e0*/  FENCE.VIEW.ASYNC.S ;  /* 0x00000000000073c6 */ /* 0x010f220000000000 */
[----:B-1----:R-:W-:Y:S01]  /*78f0*/  @P6 PRMT R0, R65, 0x654, R0 ;  /* 0x0000065441006816 */ /* 0x002fe20000000000 */
[----:B----4-:R-:W-:Y:S06]  /*7900*/  BAR.SYNC.DEFER_BLOCKING 0x1, 0x80 ;  /* 0x0042000000007b1d */ /* 0x010fec0000010000 */
[----:B------:R-:W-:Y:S05]  /*7910*/  @P0 BRA `(.L_x_129) ;  /* 0x0000000000280947 */ /* 0x000fea0003800000 */
[----:B------:R-:W1:Y:S01]  /*7920*/  LDCU.64 UR6, c[0x0][0x348] ;  /* 0x00006900ff0677ac */ /* 0x000e620008000a00 */
[----:B------:R-:W-:Y:S02]  /*7930*/  UIADD3 UR9, UPT, UPT, UR49, 0x20, URZ ;  /* 0x0000002031097890 */ /* 0x000fe4000fffe0ff */
[----:B------:R-:W-:Y:S01]  /*7940*/  UIADD3 UR8, UPT, UPT, UR44, 0x1400, URZ ;  /* 0x000014002c087890 */ /* 0x000fe2000fffe0ff */
[----:B------:R-:W-:Y:S01]  /*7950*/  UMOV UR10, UR50 ;  /* 0x00000032000a7c82 */ /* 0x000fe20008000000 */
[----:B------:R-:W-:Y:S01]  /*7960*/  UMOV UR11, UR36 ;  /* 0x00000024000b7c82 */ /* 0x000fe20008000000 */
[----:B-1----:R-:W-:Y:S04]  /*7970*/  UIADD3 UR4, UP0, UPT, UR6, 0x680, URZ ;  /* 0x0000068006047890 */ /* 0x002fe8000ff1e0ff */
[----:B------:R-:W-:Y:S09]  /*7980*/  UIADD3.X UR5, UPT, UPT, URZ, UR7, URZ, UP0, !UPT ;  /* 0x00000007ff057290 */ /* 0x000ff200087fe4ff */
[----:B------:R1:W-:Y:S01]  /*7990*/  UTMASTG.3D [UR8], [UR4] ;  /* 0x00000008040073b5 */ /* 0x0003e20008010000 */
[----:B------:R0:W-:Y:S01]  /*79a0*/  UTMACMDFLUSH ;  /* 0x00000000000079b7 */ /* 0x0001e20000000000 */
[----:B-1----:R-:W-:Y:S04]  /*79b0*/  DEPBAR.LE SB0, 0x1 ;  /* 0x000080400000791a */ /* 0x002fe80000000000 */
.L_x_129:
[----:B------:R-:W-:Y:S05]  /*79c0*/  BSYNC.RECONVERGENT B0 ;  /* 0x0000000000007941 */ /* 0x000fea0003800200 */
.L_x_128:
[----:B------:R-:W-:Y:S01]  /*79d0*/  BAR.SYNC.DEFER_BLOCKING 0x1, 0x80 ;  /* 0x0042000000007b1d */ /* 0x000fe20000010000 */
[----:B------:R-:W-:Y:S04]  /*79e0*/  UIADD3 UR4, UPT, UPT, UR46, 0x1, URZ ;  /* 0x000000012e047890 */ /* 0x000fe8000fffe0ff */
[----:B------:R-:W-:Y:S04]  /*79f0*/  UISETP.NE.AND UP0, UPT, UR4, 0x4, UPT ;  /* 0x000000040400788c */ /* 0x000fe8000bf05270 */
[----:B------:R-:W-:Y:S01]  /*7a00*/  USEL UR45, UR4, URZ, UP0 ;  /* 0x000000ff042d7287 */ /* 0x000fe20008000000 */
[----:B------:R1:W-:Y:S01]  /*7a10*/  @P6 SYNCS.ARRIVE.TRANS64.RED.A1T0 RZ, [R0+URZ], RZ ;  /* 0x000000ff00ff69a7 */ /* 0x0003e200081004ff */
[----:B------:R-:W-:Y:S01]  /*7a20*/  BSSY B1, `(.L_x_130) ;  /* 0x0000014000017945 */ /* 0x000fe20003800000 */
[----:B------:R-:W4:Y:S02]  /*7a30*/  @P6 SYNCS.PHASECHK.TRANS64.TRYWAIT P0, [R2+URZ+0x110], R3 ;  /* 0x00011003020065a7 */ /* 0x000f2400080011ff */
[----:B----4-:R-:W-:Y:S01]  /*7a40*/  @P6 SEL R63, RZ, 0x1, !P0 ;  /* 0x00000001ff3f6807 */ /* 0x010fe20004000000 */
[----:B-1----:R-:W-:Y:S06]  /*7a50*/  @!P6 BRA `(.L_x_131) ;  /* 0x000000000040e947 */ /* 0x002fec0003800000 */
[----:B------:R-:W-:Y:S01]  /*7a60*/  ISETP.NE.AND P1, PT, R64, RZ, PT ;  /* 0x000000ff4000720c */ /* 0x000fe20003f25270 */
[----:B------:R-:W-:Y:S01]  /*7a70*/  BSSY B0, `(.L_x_132) ;  /* 0x0000009000007945 */ /* 0x000fe20003800000 */
[----:B------:R-:W-:Y:S11]  /*7a80*/  ISETP.NE.AND P0, PT, R63, RZ, PT ;  /* 0x000000ff3f00720c */ /* 0x000ff60003f05270 */
[----:B------:R-:W-:Y:S05]  /*7a90*/  @P1 IMAD R3, R61, 0x1000, R62 ;  /* 0x000010003d031824 */ /* 0x000fea00078e023e */
[----:B------:R-:W-:Y:S05]  /*7aa0*/  @P1 IADD3 R0, PT, PT, R3, UR44, RZ ;  /* 0x0000002c03001c10 */ /* 0x000fea000fffe0ff */
[----:B------:R-:W-:Y:S01]  /*7ab0*/  @P1 IMAD.IADD R0, R56, 0x1, R0 ;  /* 0x0000000138001824 */ /* 0x000fe200078e0200 */
[----:B------:R-:W-:Y:S06]  /*7ac0*/  @P0 BRA `(.L_x_133) ;  /* 0x00000000000c0947 */ /* 0x000fec0003800000 */
[----:B------:R-:W-:Y:S04]  /*7ad0*/  SHF.L.U32 R4, R55, 0x1f, RZ ;  /* 0x0000001f37047819 */ /* 0x000fe800000006ff */
[----:B------:R-:W1:Y:S02]  /*7ae0*/  SYNCS.PHASECHK.TRANS64.TRYWAIT P0, [R2+URZ+0x110], R4 ;  /* 0x00011004020075a7 */ /* 0x000e6400080011ff */
[----:B-1----:R-:W-:Y:S05]  /*7af0*/  @!P0 BRA `(.L_x_134) ;  /* 0x0000002000d08947 */ /* 0x002fea0003800000 */
.L_x_133:
[----:B------:R-:W-:Y:S05]  /*7b00*/  BSYNC B0 ;  /* 0x0000000000007941 */ /* 0x000fea0003800000 */
.L_x_132:
[----:B------:R-:W-:Y:S02]  /*7b10*/  ISETP.NE.AND P0, PT, R64, RZ, PT ;  /* 0x000000ff4000720c */ /* 0x000fe40003f05270 */
[----:B------:R-:W-:Y:S11]  /*7b20*/  IADD3 R61, PT, PT, R61, 0x1, RZ ;  /* 0x000000013d3d7810 */ /* 0x000ff60007ffe0ff */
[----:B------:R-:W-:Y:S05]  /*7b30*/  @P0 WARPSYNC.ALL ;  /* 0x0000000000000948 */ /* 0x000fea0003800000 */
[----:B------:R4:W1:Y:S04]  /*7b40*/  @P0 LDSM.16.M88.4 R28, [R3+UR44+0x400] ;  /* 0x0004002c031c083b */ /* 0x0008680008000200 */
[----:B------:R4:W1:Y:S02]  /*7b50*/  @P0 LDSM.16.M88.4 R36, [R0+0x400] ;  /* 0x000400000024083b */ /* 0x0008640000000200 */
.L_x_131:
[----:B------:R-:W-:Y:S05]  /*7b60*/  BSYNC B1 ;  /* 0x0000000000017941 */ /* 0x000fea0003800000 */
.L_x_130:
[----:B----4-:R-:W-:Y:S05]  /*7b70*/  VIADD R0, R25, 0x40 ;  /* 0x0000004019007836 */ /* 0x010fea0000000000 */
[----:B------:R-:W-:Y:S04]  /*7b80*/  SHF.R.U32.HI R0, RZ, 0x15, R0 ;  /* 0x00000015ff007819 */ /* 0x000fe80000011600 */
[----:B------:R-:W-:Y:S11]  /*7b90*/  LOP3.LUT P0, RZ, R0, 0x3, R46, 0x48, !PT ;  /* 0x0000000300ff7812 */ /* 0x000ff6000780482e */
[----:B------:R-:W-:Y:S02]  /*7ba0*/  @!UPT UIADD3 URZ, UPT, UPT, URZ, URZ, URZ ;  /* 0x000000fffffff290 */ /* 0x000fe4000fffe0ff */
[----:B------:R-:W-:Y:S05]  /*7bb0*/  @!P0 BRA `(.L_x_135) ;  /* 0x0000000000408947 */ /* 0x000fea0003800000 */
[----:B------:R-:W4:Y:S01]  /*7bc0*/  LDCU.64 UR8, c[0x4][0x70] ;  /* 0x01000e00ff0877ac */ /* 0x000f220008000a00 */
[----:B------:R-:W-:Y:S01]  /*7bd0*/  MOV R3, 0x0 ;  /* 0x0000000000037802 */ /* 0x000fe20000000f00 */
[----:B------:R-:W-:Y:S02]  /*7be0*/  HFMA2 R12, -RZ, RZ, 0, 5.9604644775390625e-08 ;  /* 0x00000001ff0c7431 */ /* 0x000fe400000001ff */
[----:B---3--:R-:W-:Y:S02]  /*7bf0*/  IMAD.MOV.U32 R8, RZ, RZ, 0x192 ;  /* 0x00000192ff087424 */ /* 0x008fe400078e00ff */
[----:B------:R-:W-:Y:S01]  /*7c00*/  IMAD.MOV.U32 R13, RZ, RZ, RZ ;  /* 0x000000ffff0d7224 */ /* 0x000fe200078e00ff */
[----:B------:R-:W3:Y:S01]  /*7c10*/  LDCU.64 UR6, c[0x4][0x78] ;  /* 0x01000f00ff0677ac */ /* 0x000ee20008000a00 */
[----:B-1----:R-:W1:Y:S01]  /*7c20*/  LDC.64 R2, c[0x4][R3] ;  /* 0x0100000003027b82 */ /* 0x002e620000000a00 */
[----:B------:R-:W5:Y:S01]  /*7c30*/  LDCU.64 UR4, c[0x4][0x10] ;  /* 0x01000200ff0477ac */ /* 0x000f620008000a00 */
[----:B----4-:R-:W-:Y:S01]  /*7c40*/  MOV R5, UR9 ;  /* 0x0000000900057c02 */ /* 0x010fe20008000f00 */
[----:B------:R-:W-:Y:S01]  /*7c50*/  IMAD.U32 R4, RZ, RZ, UR8 ;  /* 0x00000008ff047e24 */ /* 0x000fe2000f8e00ff */
[----:B---3--:R-:W-:Y:S01]  /*7c60*/  MOV R7, UR7 ;  /* 0x0000000700077c02 */ /* 0x008fe20008000f00 */
[----:B------:R-:W-:Y:S01]  /*7c70*/  IMAD.U32 R6, RZ, RZ, UR6 ;  /* 0x00000006ff067e24 */ /* 0x000fe2000f8e00ff */
[----:B-----5:R-:W-:Y:S01]  /*7c80*/  MOV R11, UR5 ;  /* 0x00000005000b7c02 */ /* 0x020fe20008000f00 */
[----:B------:R-:W-:Y:S02]  /*7c90*/  IMAD.U32 R10, RZ, RZ, UR4 ;  /* 0x00000004ff0a7e24 */ /* 0x000fe4000f8e00ff */
[----:B------:R-:W-:Y:S07]  /*7ca0*/  LEPC R20, `(.L_x_135) ;  /* 0x000000001014794e */ /* 0x000fee0000000000 */
[----:B-12---:R-:W-:Y:S05]  /*7cb0*/  CALL.ABS.NOINC R2 ;  /* 0x0000000002007343 */ /* 0x006fea0003c00000 */
.L_x_135:
[----:B-1----:R-:W-:Y:S01]  /*7cc0*/  SHF.L.U32 R3, R28, 0x10, RZ ;  /* 0x000000101c037819 */ /* 0x002fe200000006ff */
[----:B------:R-:W-:Y:S05]  /*7cd0*/  WARPSYNC.ALL ;  /* 0x0000000000007948 */ /* 0x000fea0003800000 */
[----:B------:R-:W-:Y:S01]  /*7ce0*/  R2UR UR4, R25 ;  /* 0x00000000190472ca */ /* 0x000fe200000e0000 */
[----:B------:R-:W-:Y:S01]  /*7cf0*/  BSSY.RECONVERGENT B0, `(.L_x_136) ;  /* 0x0000055000007945 */ /* 0x000fe20003800200 */
[C---:B------:R-:W-:Y:S02]  /*7d00*/  SHF.L.U32 R20, R29.reuse, 0x10, RZ ;  /* 0x000000101d147819 */ /* 0x040fe400000006ff */
[----:B------:R-:W-:Y:S02]  /*7d10*/  LOP3.LUT R21, R29, 0xffff0000, RZ, 0xc0, !PT ;  /* 0xffff00001d157812 */ /* 0x000fe400078ec0ff */
[----:B------:R-:W-:Y:S02]  /*7d20*/  ISETP.NE.AND P6, PT, R58, RZ, PT ;  /* 0x000000ff3a00720c */ /* 0x000fe40003fc5270 */
[----:B------:R-:W-:Y:S05]  /*7d30*/  ISETP.NE.AND P0, PT, R57, RZ, PT ;  /* 0x000000ff3900720c */ /* 0x000fea0003f05270 */
[----:B---3--:R-:W1:Y:S02]  /*7d40*/  LDTM.16dp256bit.x4 R4, tmem[UR4+0x40] ;  /* 0x00004004000479ee */ /* 0x008e640008120000 */
[----:B-1----:R-:W-:Y:S01]  /*7d50*/  FMUL R0, R24, R4 ;  /* 0x0000000418007220 */ /* 0x002fe20000400000 */
[----:B------:R-:W-:Y:S01]  /*7d60*/  LOP3.LUT R4, R28, 0xffff0000, RZ, 0xc0, !PT ;  /* 0xffff00001c047812 */ /* 0x000fe200078ec0ff */
[C---:B------:R-:W-:Y:S01]  /*7d70*/  FMUL R2, R24.reuse, R5 ;  /* 0x0000000518027220 */ /* 0x040fe20000400000 */
        /* <DEDUP_REMOVED lines=26> */
[----:B------:R-:W-:Y:S01]  /*7f20*/  FMUL R10, R24, R14 ;  /* 0x0000000e180a7220 */ /* 0x000fe20000400000 */
[----:B------:R-:W-:Y:S01]  /*7f30*/  SHF.L.U32 R4, R39, 0x10, RZ ;  /* 0x0000001027047819 */ /* 0x000fe200000006ff */
[----:B------:R-:W-:Y:S01]  /*7f40*/  FFMA R11, R27, R16, R11 ;  /* 0x000000101b0b7223 */ /* 0x000fe2000000000b */
[----:B------:R-:W-:Y:S01]  /*7f50*/  LOP3.LUT R5, R39, 0xffff0000, RZ, 0xc0, !PT ;  /* 0xffff000027057812 */ /* 0x000fe200078ec0ff */
[----:B------:R-:W-:Y:S01]  /*7f60*/  FFMA R8, R27, R0, R8 ;  /* 0x000000001b087223 */ /* 0x000fe20000000008 */
[----:B------:R-:W-:Y:S01]  /*7f70*/  LOP3.LUT R0, R37, 0xffff0000, RZ, 0xc0, !PT ;  /* 0xffff000025007812 */ /* 0x000fe200078ec0ff */
[C---:B------:R-:W-:Y:S01]  /*7f80*/  FFMA R9, R27.reuse, R2, R9 ;  /* 0x000000021b097223 */ /* 0x040fe20000000009 */
[C---:B------:R-:W-:Y:S01]  /*7f90*/  SHF.L.U32 R2, R38.reuse, 0x10, RZ ;  /* 0x0000001026027819 */ /* 0x040fe200000006ff */
[----:B------:R-:W-:Y:S01]  /*7fa0*/  FFMA R10, R27, R3, R10 ;  /* 0x000000031b0a7223 */ /* 0x000fe2000000000a */
[----:B------:R-:W-:Y:S01]  /*7fb0*/  LOP3.LUT R3, R38, 0xffff0000, RZ, 0xc0, !PT ;  /* 0xffff000026037812 */ /* 0x000fe200078ec0ff */
[C---:B------:R-:W-:Y:S01]  /*7fc0*/  FMUL R15, R24.reuse, R15 ;  /* 0x0000000f180f7220 */ /* 0x040fe20000400000 */
[----:B------:R-:W-:Y:S01]  /*7fd0*/  F2FP.BF16.F32.PACK_AB R35, R11, R6 ;  /* 0x000000060b23723e */ /* 0x000fe200000010ff */
[C---:B------:R-:W-:Y:S01]  /*7fe0*/  FMUL R13, R24.reuse, R17 ;  /* 0x00000011180d7220 */ /* 0x040fe20000400000 */
[C---:B------:R-:W-:Y:S01]  /*7ff0*/  FMUL R14, R24.reuse, R18 ;  /* 0x00000012180e7220 */ /* 0x040fe20000400000 */
[----:B------:R-:W-:Y:S01]  /*8000*/  FFMA R15, R27, R0, R15 ;  /* 0x000000001b0f7223 */ /* 0x000fe2000000000f */
[----:B------:R-:W-:Y:S01]  /*8010*/  FMUL R19, R24, R19 ;  /* 0x0000001318137220 */ /* 0x000fe20000400000 */
[----:B------:R1:W-:Y:S01]  /*8020*/  STSM.16.M88.4 [R60+0x2400], R32 ;  /* 0x002400203c007844 */ /* 0x0003e20000000200 */
[----:B------:R-:W-:Y:S01]  /*8030*/  F2FP.BF16.F32.PACK_AB R8, R9, R8 ;  /* 0x000000080908723e */ /* 0x000fe200000010ff */
[----:B------:R-:W-:Y:S01]  /*8040*/  FFMA R12, R27, R2, R12 ;  /* 0x000000021b0c7223 */ /* 0x000fe2000000000c */
[----:B------:R-:W-:Y:S01]  /*8050*/  F2FP.BF16.F32.PACK_AB R9, R15, R10 ;  /* 0x0000000a0f09723e */ /* 0x000fe200000010ff */
[C---:B------:R-:W-:Y:S01]  /*8060*/  FFMA R13, R27.reuse, R3, R13 ;  /* 0x000000031b0d7223 */ /* 0x040fe2000000000d */
        /* <DEDUP_REMOVED lines=15> */
[----:B---3--:R-:W3:Y:S01]  /*8160*/  FENCE.VIEW.ASYNC.S ;  /* 0x00000000000073c6 */ /* 0x008ee20000000000 */
[----:B------:R-:W-:Y:S01]  /*8170*/  @P6 PRMT R0, R65, 0x654, R0 ;  /* 0x0000065441006816 */ /* 0x000fe20000000000 */
[----:B---3--:R-:W-:Y:S06]  /*8180*/  BAR.SYNC.DEFER_BLOCKING 0x1, 0x80 ;  /* 0x0042000000007b1d */ /* 0x008fec0000010000 */
[----:B------:R-:W-:Y:S05]  /*8190*/  @P0 BRA `(.L_x_137) ;  /* 0x0000000000280947 */ /* 0x000fea0003800000 */
[----:B------:R-:W3:Y:S01]  /*81a0*/  LDCU.64 UR6, c[0x0][0x348] ;  /* 0x00006900ff0677ac */ /* 0x000ee20008000a00 */
[----:B------:R-:W-:Y:S02]  /*81b0*/  UIADD3 UR9, UPT, UPT, UR49, 0x40, URZ ;  /* 0x0000004031097890 */ /* 0x000fe4000fffe0ff */
[----:B------:R-:W-:Y:S01]  /*81c0*/  UIADD3 UR8, UPT, UPT, UR44, 0x2400, URZ ;  /* 0x000024002c087890 */ /* 0x000fe2000fffe0ff */
[----:B------:R-:W-:Y:S01]  /*81d0*/  UMOV UR10, UR50 ;  /* 0x00000032000a7c82 */ /* 0x000fe20008000000 */
[----:B------:R-:W-:Y:S01]  /*81e0*/  UMOV UR11, UR36 ;  /* 0x00000024000b7c82 */ /* 0x000fe20008000000 */
[----:B---3--:R-:W-:Y:S04]  /*81f0*/  UIADD3 UR4, UP0, UPT, UR6, 0x680, URZ ;  /* 0x0000068006047890 */ /* 0x008fe8000ff1e0ff */
[----:B------:R-:W-:Y:S09]  /*8200*/  UIADD3.X UR5, UPT, UPT, URZ, UR7, URZ, UP0, !UPT ;  /* 0x00000007ff057290 */ /* 0x000ff200087fe4ff */
[----:B------:R3:W-:Y:S01]  /*8210*/  UTMASTG.3D [UR8], [UR4] ;  /* 0x00000008040073b5 */ /* 0x0007e20008010000 */
[----:B------:R0:W-:Y:S01]  /*8220*/  UTMACMDFLUSH ;  /* 0x00000000000079b7 */ /* 0x0001e20000000000 */
[----:B---3--:R-:W-:Y:S04]  /*8230*/  DEPBAR.LE SB0, 0x1 ;  /* 0x000080400000791a */ /* 0x008fe80000000000 */
.L_x_137:
[----:B------:R-:W-:Y:S05]  /*8240*/  BSYNC.RECONVERGENT B0 ;  /* 0x0000000000007941 */ /* 0x000fea0003800200 */
.L_x_136:
        /* <DEDUP_REMOVED lines=8> */
[----:B---3--:R-:W-:Y:S06]  /*82d0*/  @!P6 BRA `(.L_x_139) ;  /* 0x000000000040e947 */ /* 0x008fec0003800000 */
        /* <DEDUP_REMOVED lines=8> */
[----:B------:R-:W3:Y:S02]  /*8360*/  SYNCS.PHASECHK.TRANS64.TRYWAIT P0, [R3+URZ+0x110], R0 ;  /* 0x00011000030075a7 */ /* 0x000ee400080011ff */
[----:B---3--:R-:W-:Y:S05]  /*8370*/  @!P0 BRA `(.L_x_142) ;  /* 0x0000001800c48947 */ /* 0x008fea0003800000 */
.L_x_141:
[----:B------:R-:W-:Y:S05]  /*8380*/  BSYNC B0 ;  /* 0x0000000000007941 */ /* 0x000fea0003800000 */
.L_x_140:
[----:B------:R-:W-:Y:S11]  /*8390*/  ISETP.NE.AND P0, PT, R64, RZ, PT ;  /* 0x000000ff4000720c */ /* 0x000ff60003f05270 */
[----:B------:R-:W-:Y:S02]  /*83a0*/  @!UPT UIADD3 URZ, UPT, UPT, URZ, URZ, URZ ;  /* 0x000000fffffff290 */ /* 0x000fe4000fffe0ff */
[----:B------:R-:W-:Y:S05]  /*83b0*/  @P0 WARPSYNC.ALL ;  /* 0x0000000000000948 */ /* 0x000fea0003800000 */
[----:B------:R4:W1:Y:S04]  /*83c0*/  @P0 LDSM.16.M88.4 R28, [R61+UR44+0x400] ;  /* 0x0004002c3d1c083b */ /* 0x0008680008000200 */
[----:B------:R4:W1:Y:S02]  /*83d0*/  @P0 LDSM.16.M88.4 R36, [R2+0x400] ;  /* 0x000400000224083b */ /* 0x0008640000000200 */
.L_x_139:
[----:B------:R-:W-:Y:S05]  /*83e0*/  BSYNC B1 ;  /* 0x0000000000017941 */ /* 0x000fea0003800000 */
.L_x_138:
[----:B---3--:R-:W-:Y:S05]  /*83f0*/  VIADD R0, R25, 0x60 ;  /* 0x0000006019007836 */ /* 0x008fea0000000000 */
[----:B------:R-:W-:Y:S04]  /*8400*/  SHF.R.U32.HI R0, RZ, 0x15, R0 ;  /* 0x00000015ff007819 */ /* 0x000fe80000011600 */
[----:B------:R-:W-:Y:S11]  /*8410*/  LOP3.LUT P0, RZ, R0, 0x3, R46, 0x48, !PT ;  /* 0x0000000300ff7812 */ /* 0x000ff6000780482e */
[----:B------:R-:W-:Y:S02]  /*8420*/  @!UPT UIADD3 URZ, UPT, UPT, URZ, URZ, URZ ;  /* 0x000000fffffff290 */ /* 0x000fe4000fffe0ff */
[----:B------:R-:W-:Y:S05]  /*8430*/  @!P0 BRA `(.L_x_143) ;  /* 0x0000000000408947 */ /* 0x000fea0003800000 */
[----:B------:R-:W3:Y:S01]  /*8440*/  LDCU.64 UR8, c[0x4][0x70] ;  /* 0x01000e00ff0877ac */ /* 0x000ee20008000a00 */
[----:B------:R-:W-:Y:S01]  /*8450*/  MOV R3, 0x0 ;  /* 0x0000000000037802 */ /* 0x000fe20000000f00 */
[----:B------:R-:W-:Y:S02]  /*8460*/  HFMA2 R12, -RZ, RZ, 0, 5.9604644775390625e-08 ;  /* 0x00000001ff0c7431 */ /* 0x000fe400000001ff */
[----:B-1----:R-:W-:Y:S02]  /*8470*/  IMAD.MOV.U32 R8, RZ, RZ, 0x192 ;  /* 0x00000192ff087424 */ /* 0x002fe400078e00ff */
[----:B------:R-:W-:Y:S01]  /*8480*/  IMAD.MOV.U32 R13, RZ, RZ, RZ ;  /* 0x000000ffff0d7224 */ /* 0x000fe200078e00ff */
[----:B------:R-:W1:Y:S01]  /*8490*/  LDCU.64 UR6, c[0x4][0x78] ;  /* 0x01000f00ff0677ac */ /* 0x000e620008000a00 */
[----:B----4-:R-:W4:Y:S01]  /*84a0*/  LDC.64 R2, c[0x4][R3] ;  /* 0x0100000003027b82 */ /* 0x010f220000000a00 */
        /* <DEDUP_REMOVED lines=9> */
.L_x_143:
[----:B------:R-:W-:Y:S01]  /*8540*/  ISETP.NE.AND P0, PT, R57, RZ, PT ;  /* 0x000000ff3900720c */ /* 0x000fe20003f05270 */
[----:B------:R-:W-:Y:S05]  /*8550*/  WARPSYNC.ALL ;  /* 0x0000000000007948 */ /* 0x000fea0003800000 */
[----:B------:R-:W-:Y:S01]  /*8560*/  R2UR UR4, R25 ;  /* 0x00000000190472ca */ /* 0x000fe200000e0000 */
[----:B------:R-:W3:Y:S01]  /*8570*/  S2UR UR5, SR_CgaCtaId ;  /* 0x00000000000579c3 */ /* 0x000ee20000008800 */
[C---:B-1----:R-:W-:Y:S01]  /*8580*/  SHF.L.U32 R0, R28.reuse, 0x10, RZ ;  /* 0x000000101c007819 */ /* 0x042fe200000006ff */
[----:B------:R-:W-:Y:S01]  /*8590*/  BSSY.RECONVERGENT B0, `(.L_x_144) ;  /* 0x0000052000007945 */ /* 0x000fe20003800200 */
[----:B----4-:R-:W-:Y:S02]  /*85a0*/  LOP3.LUT R2, R28, 0xffff0000, RZ, 0xc0, !PT ;  /* 0xffff00001c027812 */ /* 0x010fe400078ec0ff */
[C---:B------:R-:W-:Y:S02]  /*85b0*/  SHF.L.U32 R3, R29.reuse, 0x10, RZ ;  /* 0x000000101d037819 */ /* 0x040fe400000006ff */
[----:B------:R-:W-:Y:S02]  /*85c0*/  LOP3.LUT R20, R29, 0xffff0000, RZ, 0xc0, !PT ;  /* 0xffff00001d147812 */ /* 0x000fe400078ec0ff */
[C---:B------:R-:W-:Y:S02]  /*85d0*/  SHF.L.U32 R21, R30.reuse, 0x10, RZ ;  /* 0x000000101e157819 */ /* 0x040fe400000006ff */
[----:B------:R-:W-:Y:S01]  /*85e0*/  LOP3.LUT R25, R30, 0xffff0000, RZ, 0xc0, !PT ;  /* 0xffff00001e197812 */ /* 0x000fe200078ec0ff */
[----:B------:R-:W1:Y:S01]  /*85f0*/  LDTM.16dp256bit.x4 R4, tmem[UR4+0x60] ;  /* 0x00006004000479ee */ /* 0x000e620008120000 */
[----:B------:R-:W-:Y:S01]  /*8600*/  R2UR UR4, R26 ;  /* 0x000000001a0472ca */ /* 0x000fe200000e0000 */
[----:B------:R-:W-:Y:S01]  /*8610*/  NOP ;  /* 0x0000000000007918 */ /* 0x000fe20000000000 */
[C---:B------:R-:W-:Y:S02]  /*8620*/  SHF.L.U32 R26, R31.reuse, 0x10, RZ ;  /* 0x000000101f1a7819 */ /* 0x040fe400000006ff */
[----:B------:R-:W-:Y:S02]  /*8630*/  LOP3.LUT R28, R31, 0xffff0000, RZ, 0xc0, !PT ;  /* 0xffff00001f1c7812 */ /* 0x000fe400078ec0ff */
[C---:B------:R-:W-:Y:S02]  /*8640*/  SHF.L.U32 R29, R36.reuse, 0x10, RZ ;  /* 0x00000010241d7819 */ /* 0x040fe400000006ff */
[----:B------:R-:W-:Y:S02]  /*8650*/  LOP3.LUT R30, R36, 0xffff0000, RZ, 0xc0, !PT ;  /* 0xffff0000241e7812 */ /* 0x000fe400078ec0ff */
[C---:B------:R-:W-:Y:S02]  /*8660*/  SHF.L.U32 R31, R37.reuse, 0x10, RZ ;  /* 0x00000010251f7819 */ /* 0x040fe400000006ff */
[----:B------:R-:W-:Y:S01]  /*8670*/  LOP3.LUT R32, R37, 0xffff0000, RZ, 0xc0, !PT ;  /* 0xffff000025207812 */ /* 0x000fe200078ec0ff */
[----:B------:R-:W-:Y:S01]  /*8680*/  UIADD3 UR4, UPT, UPT, UR4, 0x1a0, URZ ;  /* 0x000001a004047890 */ /* 0x000fe2000fffe0ff */
[C---:B------:R-:W-:Y:S02]  /*8690*/  SHF.L.U32 R33, R38.reuse, 0x10, RZ ;  /* 0x0000001026217819 */ /* 0x040fe400000006ff */
[----:B------:R-:W-:Y:S02]  /*86a0*/  LOP3.LUT R34, R38, 0xffff0000, RZ, 0xc0, !PT ;  /* 0xffff000026227812 */ /* 0x000fe400078ec0ff */
[C---:B------:R-:W-:Y:S02]  /*86b0*/  SHF.L.U32 R35, R39.reuse, 0x10, RZ ;  /* 0x0000001027237819 */ /* 0x040fe400000006ff */
[----:B------:R-:W-:Y:S01]  /*86c0*/  LOP3.LUT R36, R39, 0xffff0000, RZ, 0xc0, !PT ;  /* 0xffff000027247812 */ /* 0x000fe200078ec0ff */
[C---:B-1----:R-:W-:Y:S01]  /*86d0*/  FMUL R4, R24.reuse, R4 ;  /* 0x0000000418047220 */ /* 0x042fe20000400000 */
[----:B---3--:R-:W-:Y:S01]  /*86e0*/  UPRMT UR4, UR5, 0x654, UR4 ;  /* 0x0000065405047896 */ /* 0x008fe20008000004 */
[C---:B------:R-:W-:Y:S01]  /*86f0*/  FMUL R5, R24.reuse, R5 ;  /* 0x0000000518057220 */ /* 0x040fe20000400000 */
[C---:B------:R-:W-:Y:S01]  /*8700*/  FMUL R6, R24.reuse, R6 ;  /* 0x0000000618067220 */ /* 0x040fe20000400000 */
[C---:B------:R-:W-:Y:S01]  /*8710*/  FFMA R4, R27.reuse, R0, R4 ;  /* 0x000000001b047223 */ /* 0x040fe20000000004 */
[C---:B------:R-:W-:Y:S01]  /*8720*/  FMUL R7, R24.reuse, R7 ;  /* 0x0000000718077220 */ /* 0x040fe20000400000 */
[C---:B------:R-:W-:Y:S01]  /*8730*/  FFMA R5, R27.reuse, R2, R5 ;  /* 0x000000021b057223 */ /* 0x040fe20000000005 */
[C---:B------:R-:W-:Y:S01]  /*8740*/  FFMA R6, R27.reuse, R3, R6 ;  /* 0x000000031b067223 */ /* 0x040fe20000000006 */
[C---:B------:R-:W-:Y:S01]  /*8750*/  FMUL R8, R24.reuse, R8 ;  /* 0x0000000818087220 */ /* 0x040fe20000400000 */
[----:B------:R-:W-:Y:S01]  /*8760*/  FFMA R7, R27, R20, R7 ;  /* 0x000000141b077223 */ /* 0x000fe20000000007 */
[----:B------:R-:W-:Y:S01]  /*8770*/  SYNCS.ARRIVE.TRANS64.RED.A1T0 RZ, [UR4], RZ ;  /* 0x000000ffffff79a7 */ /* 0x000fe20008100404 */
[----:B------:R-:W-:Y:S01]  /*8780*/  F2FP.BF16.F32.PACK_AB R4, R5, R4 ;  /* 0x000000040504723e */ /* 0x000fe200000010ff */
[----:B------:R-:W-:Y:S01]  /*8790*/  FFMA R8, R27, R21, R8 ;  /* 0x000000151b087223 */ /* 0x000fe20000000008 */
[C---:B------:R-:W-:Y:S01]  /*87a0*/  FMUL R9, R24.reuse, R9 ;  /* 0x0000000918097220 */ /* 0x040fe20000400000 */
[----:B------:R-:W-:Y:S01]  /*87b0*/  F2FP.BF16.F32.PACK_AB R5, R7, R6 ;  /* 0x000000060705723e */ /* 0x000fe200000010ff */
[C---:B------:R-:W-:Y:S01]  /*87c0*/  FMUL R0, R24.reuse, R10 ;  /* 0x0000000a18007220 */ /* 0x040fe20000400000 */
[C---:B------:R-:W-:Y:S01]  /*87d0*/  FMUL R2, R24.reuse, R11 ;  /* 0x0000000b18027220 */ /* 0x040fe20000400000 */
[C---:B------:R-:W-:Y:S01]  /*87e0*/  FMUL R3, R24.reuse, R12 ;  /* 0x0000000c18037220 */ /* 0x040fe20000400000 */
[C---:B------:R-:W-:Y:S01]  /*87f0*/  FFMA R9, R27.reuse, R25, R9 ;  /* 0x000000191b097223 */ /* 0x040fe20000000009 */
[C---:B------:R-:W-:Y:S01]  /*8800*/  FMUL R10, R24.reuse, R13 ;  /* 0x0000000d180a7220 */ /* 0x040fe20000400000 */
[C---:B------:R-:W-:Y:S01]  /*8810*/  FFMA R0, R27.reuse, R26, R0 ;  /* 0x0000001a1b007223 */ /* 0x040fe20000000000 */
[C---:B------:R-:W-:Y:S01]  /*8820*/  FMUL R11, R24.reuse, R14 ;  /* 0x0000000e180b7220 */ /* 0x040fe20000400000 */
[C---:B------:R-:W-:Y:S01]  /*8830*/  FFMA R2, R27.reuse, R28, R2 ;  /* 0x0000001c1b027223 */ /* 0x040fe20000000002 */
[C---:B------:R-:W-:Y:S01]  /*8840*/  FMUL R15, R24.reuse, R15 ;  /* 0x0000000f180f7220 */ /* 0x040fe20000400000 */
[C---:B------:R-:W-:Y:S01]  /*8850*/  FMUL R12, R24.reuse, R16 ;  /* 0x00000010180c7220 */ /* 0x040fe20000400000 */
[C---:B------:R-:W-:Y:S01]  /*8860*/  FFMA R3, R27.reuse, R29, R3 ;  /* 0x0000001d1b037223 */ /* 0x040fe20000000003 */
[C---:B------:R-:W-:Y:S01]  /*8870*/  FMUL R13, R24.reuse, R17 ;  /* 0x00000011180d7220 */ /* 0x040fe20000400000 */
[C---:B------:R-:W-:Y:S01]  /*8880*/  FFMA R10, R27.reuse, R30, R10 ;  /* 0x0000001e1b0a7223 */ /* 0x040fe2000000000a */
[C---:B------:R-:W-:Y:S01]  /*8890*/  FMUL R14, R24.reuse, R18 ;  /* 0x00000012180e7220 */ /* 0x040fe20000400000 */
[C---:B------:R-:W-:Y:S01]  /*88a0*/  FFMA R11, R27.reuse, R31, R11 ;  /* 0x0000001f1b0b7223 */ /* 0x040fe2000000000b */
[C---:B------:R-:W-:Y:S01]  /*88b0*/  FFMA R15, R27.reuse, R32, R15 ;  /* 0x000000201b0f7223 */ /* 0x040fe2000000000f */
[----:B------:R-:W-:Y:S01]  /*88c0*/  FMUL R19, R24, R19 ;  /* 0x0000001318137220 */ /* 0x000fe20000400000 */
[C---:B------:R-:W-:Y:S01]  /*88d0*/  FFMA R12, R27.reuse, R33, R12 ;  /* 0x000000211b0c7223 */ /* 0x040fe2000000000c */
[C---:B------:R-:W-:Y:S01]  /*88e0*/  FFMA R13, R27.reuse, R34, R13 ;  /* 0x000000221b0d7223 */ /* 0x040fe2000000000d */
[C---:B------:R-:W-:Y:S01]  /*88f0*/  FFMA R14, R27.reuse, R35, R14 ;  /* 0x000000231b0e7223 */ /* 0x040fe2000000000e */
[----:B------:R-:W-:Y:S01]  /*8900*/  FFMA R19, R27, R36, R19 ;  /* 0x000000241b137223 */ /* 0x000fe20000000013 */
[----:B------:R-:W-:Y:S02]  /*8910*/  F2FP.BF16.F32.PACK_AB R6, R9, R8 ;  /* 0x000000080906723e */ /* 0x000fe400000010ff */
        /* <DEDUP_REMOVED lines=25> */
.L_x_145:
[----:B------:R-:W-:Y:S05]  /*8ab0*/  BSYNC.RECONVERGENT B0 ;  /* 0x0000000000007941 */ /* 0x000fea0003800200 */
.L_x_144:
[----:B------:R-:W-:Y:S01]  /*8ac0*/  BAR.SYNC.DEFER_BLOCKING 0x1, 0x80 ;  /* 0x0042000000007b1d */ /* 0x000fe20000010000 */
[----:B------:R-:W-:Y:S01]  /*8ad0*/  UISETP.NE.AND UP0, UPT, UR47, -0x4, UPT ;  /* 0xfffffffc2f00788c */ /* 0x000fe2000bf05270 */
[----:B------:R-:W-:Y:S08]  /*8ae0*/  IADD3 R22, PT, PT, R22, 0x1, RZ ;  /* 0x0000000116167810 */ /* 0x000ff00007ffe0ff */
[----:B------:R-:W-:Y:S05]  /*8af0*/  BRA.U !UP0, `(.L_x_146) ;  /* 0x0000000108247547 */ /* 0x000fea000b800000 */
[----:B------:R-:W-:Y:S01]  /*8b00*/  ISETP.NE.AND P0, PT, R58, RZ, PT ;  /* 0x000000ff3a00720c */ /* 0x000fe20003f05270 */
[----:B------:R-:W-:Y:S01]  /*8b10*/  IMAD.U32 R0, RZ, RZ, UR46 ;  /* 0x0000002eff007e24 */ /* 0x000fe2000f8e00ff */
[----:B------:R-:W-:Y:S04]  /*8b20*/  UIADD3 UR4, UPT, UPT, UR46, 0x1, URZ ;  /* 0x000000012e047890 */ /* 0x000fe8000fffe0ff */
[----:B------:R-:W-:Y:S04]  /*8b30*/  UISETP.NE.AND UP0, UPT, UR4, 0x4, UPT ;  /* 0x000000040400788c */ /* 0x000fe8000bf05270 */
[----:B------:R-:W-:Y:S03]  /*8b40*/  USEL UR46, UR4, URZ, UP0 ;  /* 0x000000ff042e7287 */ /* 0x000fe60008000000 */
[----:B------:R-:W-:Y:S05]  /*8b50*/  @P0 LEA R0, R0, UR44, 0x3 ;  /* 0x0000002c00000c11 */ /* 0x000fea000f8e18ff */
[----:B------:R-:W-:Y:S05]  /*8b60*/  @P0 VIADD R0, R0, 0x130 ;  /* 0x0000013000000836 */ /* 0x000fea0000000000 */
[----:B------:R-:W-:Y:S04]  /*8b70*/  @P0 PRMT R0, R65, 0x654, R0 ;  /* 0x0000065441000816 */ /* 0x000fe80000000000 */
[----:B------:R3:W-:Y:S03]  /*8b80*/  @P0 SYNCS.ARRIVE.TRANS64.RED.A1T0 RZ, [R0+URZ], RZ ;  /* 0x000000ff00ff09a7 */ /* 0x0007e600081004ff */
.L_x_146:
[----:B------:R-:W-:Y:S01]  /*8b90*/  R2UR UR5, R47 ;  /* 0x000000002f0572ca */ /* 0x000fe200000e0000 */
[----:B------:R-:W-:Y:S01]  /*8ba0*/  UISETP.NE.AND UP0, UPT, UR61, URZ, UPT ;  /* 0x000000ff3d00728c */ /* 0x000fe2000bf05270 */
[----:B------:R-:W-:Y:S01]  /*8bb0*/  R2UR UR4, R48 ;  /* 0x00000000300472ca */ /* 0x000fe200000e0000 */
[----:B------:R-:W-:Y:S01]  /*8bc0*/  UIADD3 UR47, UPT, UPT, UR47, 0x4, URZ ;  /* 0x000000042f2f7890 */ /* 0x000fe2000fffe0ff */
[----:B------:R-:W-:Y:S01]  /*8bd0*/  ISETP.NE.AND P0, PT, R52, 0x2, PT ;  /* 0x000000023400780c */ /* 0x000fe20003f05270 */
[----:B------:R-:W-:Y:S01]  /*8be0*/  UMOV UR36, UR60 ;  /* 0x0000003c00247c82 */ /* 0x000fe20008000000 */
[----:B------:R-:W-:Y:S02]  /*8bf0*/  ISETP.NE.AND P1, PT, R22, 0x4, PT ;  /* 0x000000041600780c */ /* 0x000fe40003f25270 */
[----:B------:R-:W-:Y:S02]  /*8c00*/  SEL R2, RZ, 0x1, P0 ;  /* 0x00000001ff027807 */ /* 0x000fe40000000000 */
[----:B---3--:R-:W-:Y:S02]  /*8c10*/  SEL R0, RZ, 0x1, P1 ;  /* 0x00000001ff007807 */ /* 0x008fe40000800000 */
[----:B------:R-:W-:Y:S01]  /*8c20*/  LOP3.LUT R53, R53, R2, RZ, 0x3c, !PT ;  /* 0x0000000235357212 */ /* 0x000fe200078e3cff */
[----:B------:R-:W-:Y:S01]  /*8c30*/  UIADD3 UR31, UPT, UPT, UR37, UR5, URZ ;  /* 0x00000005251f7290 */ /* 0x000fe2000fffe0ff */
[----:B------:R-:W-:Y:S01]  /*8c40*/  LOP3.LUT R54, R54, R0, RZ, 0x3c, !PT ;  /* 0x0000000036367212 */ /* 0x000fe200078e3cff */
[----:B------:R-:W-:Y:S01]  /*8c50*/  UIADD3 UR30, UPT, UPT, UR38, UR4, URZ ;  /* 0x00000004261e7290 */ /* 0x000fe2000fffe0ff */
[----:B------:R-:W-:Y:S02]  /*8c60*/  SEL R52, R52, RZ, P0 ;  /* 0x000000ff34347207 */ /* 0x000fe40000000000 */
[----:B------:R-:W-:Y:S01]  /*8c70*/  SEL R22, R22, RZ, P1 ;  /* 0x000000ff16167207 */ /* 0x000fe20000800000 */
[----:B------:R-:W-:Y:S08]  /*8c80*/  BRA.U UP0, `(.L_x_147) ;  /* 0xffffffcd00b07547 */ /* 0x000ff0000b83ffff */
[----:B------:R-:W-:-:S13]  /*8c90*/  R2UR UR4, R49 ;  /* 0x00000000310472ca */ /* 0x000fda00000e0000 */
[----:B------:R-:W-:-:S09]  /*8ca0*/  UISETP.NE.AND UP0, UPT, UR4, URZ, UPT ;  /* 0x000000ff0400728c */ /* 0x000fd2000bf05270 */
[----:B------:R-:W-:Y:S05]  /*8cb0*/  BRA.U !UP0, `(.L_x_148) ;  /* 0x0000000108487547 */ /* 0x000fea000b800000 */
[----:B------:R-:W3:Y:S02]  /*8cc0*/  LDCU.64 UR4, c[0x0][0x890] ;  /* 0x00011200ff0477ac */ /* 0x000ee40008000a00 */
[----:B---3--:R-:W-:-:S04]  /*8cd0*/  UISETP.NE.U32.AND UP0, UPT, UR4, URZ, UPT ;  /* 0x000000ff0400728c */ /* 0x008fc8000bf05070 */
[----:B------:R-:W-:-:S09]  /*8ce0*/  UISETP.NE.AND.EX UP0, UPT, UR5, URZ, UPT, UP0 ;  /* 0x000000ff0500728c */ /* 0x000fd2000bf05300 */
[----:B------:R-:W-:Y:S05]  /*8cf0*/  BRA.U UP0, `(.L_x_149) ;  /* 0x00000001000c7547 */ /* 0x000fea000b800000 */
[----:B------:R-:W-:-:S13]  /*8d00*/  FSETP.NEU.AND P0, PT, R27, RZ, PT ;  /* 0x000000ff1b00720b */ /* 0x000fda0003f0d000 */
[----:B------:R-:W-:Y:S05]  /*8d10*/  @!P0 EXIT ;  /* 0x000000000000894d */ /* 0x000fea0003800000 */
[----:B------:R-:W-:Y:S05]  /*8d20*/  BRA `(.L_x_148) ;  /* 0x00000000002c7947 */ /* 0x000fea0003800000 */
.L_x_149:
[----:B------:R-:W-:Y:S01]  /*8d30*/  ISETP.NE.AND P0, PT, R51, RZ, PT ;  /* 0x000000ff3300720c */ /* 0x000fe20003f05270 */
[----:B------:R-:W-:-:S12]  /*8d40*/  BSSY.RECONVERGENT B0, `(.L_x_148) ;  /* 0x0000009000007945 */ /* 0x000fd80003800200 */
[----:B------:R-:W-:Y:S05]  /*8d50*/  @P0 BRA `(.L_x_150) ;  /* 0x0000000000140947 */ /* 0x000fea0003800000 */
[----:B------:R-:W3:Y:S02]  /*8d60*/  LDCU.64 UR4, c[0x0][0x888] ;  /* 0x00011100ff0477ac */ /* 0x000ee40008000a00 */
[----:B---3--:R-:W-:-:S04]  /*8d70*/  ISETP.NE.U32.AND P0, PT, RZ, UR4, PT ;  /* 0x00000004ff007c0c */ /* 0x008fc8000bf05070 */
[----:B------:R-:W-:-:S13]  /*8d80*/  ISETP.NE.AND.EX P0, PT, RZ, UR5, PT, P0 ;  /* 0x00000005ff007c0c */ /* 0x000fda000bf05300 */
[----:B------:R-:W-:Y:S05]  /*8d90*/  @!P0 EXIT ;  /* 0x000000000000894d */ /* 0x000fea0003800000 */
[----:B------:R-:W-:Y:S05]  /*8da0*/  BRA `(.L_x_151) ;  /* 0x0000000000087947 */ /* 0x000fea0003800000 */
.L_x_150:
[----:B------:R-:W-:-:S13]  /*8db0*/  FSETP.NEU.AND P0, PT, R27, RZ, PT ;  /* 0x000000ff1b00720b */ /* 0x000fda0003f0d000 */
[----:B------:R-:W-:Y:S05]  /*8dc0*/  @!P0 EXIT ;  /* 0x000000000000894d */ /* 0x000fea0003800000 */
.L_x_151:
[----:B------:R-:W-:Y:S05]  /*8dd0*/  BSYNC.RECONVERGENT B0 ;  /* 0x0000000000007941 */ /* 0x000fea0003800200 */
.L_x_148:
[----:B------:R-:W3:Y:S01]  /*8de0*/  S2UR UR5, SR_CgaCtaId ;  /* 0x00000000000579c3 */ /* 0x000ee20000008800 */
[----:B------:R-:W-:Y:S01]  /*8df0*/  ULEA UR4, UR46, UR44, 0x3 ;  /* 0x0000002c2e047291 */ /* 0x000fe2000f8e18ff */
[----:B------:R-:W-:-:S04]  /*8e00*/  DEPBAR.LE SB0, 0x0 ;  /* 0x000080000000791a */ /* 0x000fc80000000000 */
[----:B------:R-:W-:-:S04]  /*8e10*/  UIADD3 UR4, UPT, UPT, UR4, 0x130, URZ ;  /* 0x0000013004047890 */ /* 0x000fc8000fffe0ff */
[----:B---3--:R-:W-:-:S09]  /*8e20*/  UPRMT UR4, UR5, 0x654, UR4 ;  /* 0x0000065405047896 */ /* 0x008fd20008000004 */
[----:B------:R-:W-:Y:S01]  /*8e30*/  SYNCS.ARRIVE.TRANS64.RED.A1T0 RZ, [UR4], RZ ;  /* 0x000000ffffff79a7 */ /* 0x000fe20008100404 */
[----:B------:R-:W-:Y:S05]  /*8e40*/  EXIT ;  /* 0x000000000000794d */ /* 0x000fea0003800000 */
.L_x_25:
[----:B-1----:R1:W3:Y:S02]  /*8e50*/  SYNCS.PHASECHK.TRANS64.TRYWAIT P0, [R0+URZ+0x1d0], R2 ;  /* 0x0001d002000075a7 */ /* 0x0022e400080011ff */
[----:B---3--:R-:W-:Y:S05]  /*8e60*/  @!P0 NANOSLEEP.SYNCS 0x989680 ;  /* 0x009896800000895d */ /* 0x008fea0003900000 */
[----:B------:R-:W3:Y:S02]  /*8e70*/  @!P0 SYNCS.PHASECHK.TRANS64 P0, [R0+URZ+0x1d0], R2 ;  /* 0x0001d002000085a7 */ /* 0x000ee400080010ff */
[----:B---3--:R-:W-:Y:S05]  /*8e80*/  @!P0 BRA `(.L_x_25) ;  /* 0xfffffffc00f08947 */ /* 0x008fea000383ffff */
[----:B------:R-:W-:Y:S05]  /*8e90*/  BRA `(.L_x_152) ;  /* 0xffffff8800fc7947 */ /* 0x000fea000383ffff */
.L_x_28:
[----:B-1----:R-:W-:-:S07]  /*8ea0*/  MOV R0, UR33 ;  /* 0x0000002100007c02 */ /* 0x002fce0008000f00 */
.L_x_153:
[----:B-1----:R1:W3:Y:S02]  /*8eb0*/  SYNCS.PHASECHK.TRANS64.TRYWAIT P0, [R0+URZ+0x88], R3 ;  /* 0x00008803000075a7 */ /* 0x0022e400080011ff */
[----:B---3--:R-:W-:Y:S05]  /*8ec0*/  @!P0 NANOSLEEP.SYNCS 0x989680 ;  /* 0x009896800000895d */ /* 0x008fea0003900000 */
[----:B------:R-:W3:Y:S02]  /*8ed0*/  @!P0 SYNCS.PHASECHK.TRANS64 P0, [R0+URZ+0x88], R3 ;  /* 0x00008803000085a7 */ /* 0x000ee400080010ff */
[----:B---3--:R-:W-:Y:S05]  /*8ee0*/  @!P0 BRA `(.L_x_153) ;  /* 0xfffffffc00f08947 */ /* 0x008fea000383ffff */
[----:B------:R-:W-:Y:S05]  /*8ef0*/  BRA `(.L_x_27) ;  /* 0xffffff8c003c7947 */ /* 0x000fea000383ffff */
.L_x_35:
[----:B-1----:R-:W-:-:S07]  /*8f00*/  MOV R0, UR9 ;  /* 0x0000000900007c02 */ /* 0x002fce0008000f00 */
.L_x_154:
[----:B-1----:R1:W3:Y:S02]  /*8f10*/  SYNCS.PHASECHK.TRANS64.TRYWAIT P0, [R0+URZ+0x88], R3 ;  /* 0x00008803000075a7 */ /* 0x0022e400080011ff */
[----:B---3--:R-:W-:Y:S05]  /*8f20*/  @!P0 NANOSLEEP.SYNCS 0x989680 ;  /* 0x009896800000895d */ /* 0x008fea0003900000 */
[----:B------:R-:W3:Y:S02]  /*8f30*/  @!P0 SYNCS.PHASECHK.TRANS64 P0, [R0+URZ+0x88], R3 ;  /* 0x00008803000085a7 */ /* 0x000ee400080010ff */
[----:B---3--:R-:W-:Y:S05]  /*8f40*/  @!P0 BRA `(.L_x_154) ;  /* 0xfffffffc00f08947 */ /* 0x008fea000383ffff */
[----:B------:R-:W-:Y:S05]  /*8f50*/  BRA `(.L_x_34) ;  /* 0xffffff8c00f47947 */ /* 0x000fea000383ffff */
.L_x_40:
[----:B-1----:R1:W3:Y:S02]  /*8f60*/  SYNCS.PHASECHK.TRANS64.TRYWAIT P0, [R3+URZ+0x160], R0 ;  /* 0x00016000030075a7 */ /* 0x0022e400080011ff */
[----:B---3--:R-:W-:Y:S05]  /*8f70*/  @!P0 NANOSLEEP.SYNCS 0x989680 ;  /* 0x009896800000895d */ /* 0x008fea0003900000 */
[----:B------:R-:W3:Y:S02]  /*8f80*/  @!P0 SYNCS.PHASECHK.TRANS64 P0, [R3+URZ+0x160], R0 ;  /* 0x00016000030085a7 */ /* 0x000ee400080010ff */
[----:B---3--:R-:W-:Y:S05]  /*8f90*/  @!P0 BRA `(.L_x_40) ;  /* 0xfffffffc00f08947 */ /* 0x008fea000383ffff */
[----:B------:R-:W-:Y:S05]  /*8fa0*/  BRA `(.L_x_155) ;  /* 0xffffff9000947947 */ /* 0x000fea000383ffff */
.L_x_44:
[----:B------:R-:W-:-:S07]  /*8fb0*/  MOV R0, UR4 ;  /* 0x0000000400007c02 */ /* 0x000fce0008000f00 */
.L_x_156:
[----:B-1----:R1:W3:Y:S02]  /*8fc0*/  SYNCS.PHASECHK.TRANS64.TRYWAIT P0, [R0+URZ], R2 ;  /* 0x00000002000075a7 */ /* 0x0022e400080011ff */
[----:B---3--:R-:W-:Y:S05]  /*8fd0*/  @!P0 NANOSLEEP.SYNCS 0x989680 ;  /* 0x009896800000895d */ /* 0x008fea0003900000 */
[----:B------:R-:W3:Y:S02]  /*8fe0*/  @!P0 SYNCS.PHASECHK.TRANS64 P0, [R0+URZ], R2 ;  /* 0x00000002000085a7 */ /* 0x000ee400080010ff */
[----:B---3--:R-:W-:Y:S05]  /*8ff0*/  @!P0 BRA `(.L_x_156) ;  /* 0xfffffffc00f08947 */ /* 0x008fea000383ffff */
[----:B------:R-:W-:Y:S05]  /*9000*/  BRA `(.L_x_157) ;  /* 0xffffff9800407947 */ /* 0x000fea000383ffff */
.L_x_45:
[----:B------:R-:W-:-:S07]  /*9010*/  MOV R0, UR5 ;  /* 0x0000000500007c02 */ /* 0x000fce0008000f00 */
.L_x_158:
[----:B-1----:R1:W3:Y:S02]  /*9020*/  SYNCS.PHASECHK.TRANS64.TRYWAIT P0, [R0+URZ], R3 ;  /* 0x00000003000075a7 */ /* 0x0022e400080011ff */
[----:B---3--:R-:W-:Y:S05]  /*9030*/  @!P0 NANOSLEEP.SYNCS 0x989680 ;  /* 0x009896800000895d */ /* 0x008fea0003900000 */
[----:B------:R-:W3:Y:S02]  /*9040*/  @!P0 SYNCS.PHASECHK.TRANS64 P0, [R0+URZ], R3 ;  /* 0x00000003000085a7 */ /* 0x000ee400080010ff */
[----:B---3--:R-:W-:Y:S05]  /*9050*/  @!P0 BRA `(.L_x_158) ;  /* 0xfffffffc00f08947 */ /* 0x008fea000383ffff */
[----:B------:R-:W-:Y:S05]  /*9060*/  BRA `(.L_x_159) ;  /* 0xffffff98004c7947 */ /* 0x000fea000383ffff */
.L_x_46:
[----:B------:R-:W-:-:S07]  /*9070*/  MOV R0, UR5 ;  /* 0x0000000500007c02 */ /* 0x000fce0008000f00 */
.L_x_160:
[----:B-1----:R1:W3:Y:S02]  /*9080*/  SYNCS.PHASECHK.TRANS64.TRYWAIT P0, [R0+URZ], R3 ;  /* 0x00000003000075a7 */ /* 0x0022e400080011ff */
[----:B---3--:R-:W-:Y:S05]  /*9090*/  @!P0 NANOSLEEP.SYNCS 0x989680 ;  /* 0x009896800000895d */ /* 0x008fea0003900000 */
[----:B------:R-:W3:Y:S02]  /*90a0*/  @!P0 SYNCS.PHASECHK.TRANS64 P0, [R0+URZ], R3 ;  /* 0x00000003000085a7 */ /* 0x000ee400080010ff */
[----:B---3--:R-:W-:Y:S05]  /*90b0*/  @!P0 BRA `(.L_x_160) ;  /* 0xfffffffc00f08947 */ /* 0x008fea000383ffff */
[----:B------:R-:W-:Y:S05]  /*90c0*/  BRA `(.L_x_161) ;  /* 0xffffff9800587947 */ /* 0x000fea000383ffff */
.L_x_47:
[----:B------:R-:W-:-:S07]  /*90d0*/  MOV R0, UR5 ;  /* 0x0000000500007c02 */ /* 0x000fce0008000f00 */
.L_x_162:
[----:B-1----:R1:W3:Y:S02]  /*90e0*/  SYNCS.PHASECHK.TRANS64.TRYWAIT P0, [R0+URZ], R3 ;  /* 0x00000003000075a7 */ /* 0x0022e400080011ff */
[----:B---3--:R-:W-:Y:S05]  /*90f0*/  @!P0 NANOSLEEP.SYNCS 0x989680 ;  /* 0x009896800000895d */ /* 0x008fea0003900000 */
[----:B------:R-:W3:Y:S02]  /*9100*/  @!P0 SYNCS.PHASECHK.TRANS64 P0, [R0+URZ], R3 ;  /* 0x00000003000085a7 */ /* 0x000ee400080010ff */
[----:B---3--:R-:W-:Y:S05]  /*9110*/  @!P0 BRA `(.L_x_162) ;  /* 0xfffffffc00f08947 */ /* 0x008fea000383ffff */
[----:B------:R-:W-:Y:S05]  /*9120*/  BRA `(.L_x_163) ;  /* 0xffffff9800647947 */ /* 0x000fea000383ffff */
.L_x_48:
[----:B------:R-:W-:-:S07]  /*9130*/  MOV R0, UR5 ;  /* 0x0000000500007c02 */ /* 0x000fce0008000f00 */
.L_x_164:
[----:B-1----:R1:W3:Y:S02]  /*9140*/  SYNCS.PHASECHK.TRANS64.TRYWAIT P0, [R0+URZ], R3 ;  /* 0x00000003000075a7 */ /* 0x0022e400080011ff */
[----:B---3--:R-:W-:Y:S05]  /*9150*/  @!P0 NANOSLEEP.SYNCS 0x989680 ;  /* 0x009896800000895d */ /* 0x008fea0003900000 */
[----:B------:R-:W3:Y:S02]  /*9160*/  @!P0 SYNCS.PHASECHK.TRANS64 P0, [R0+URZ], R3 ;  /* 0x00000003000085a7 */ /* 0x000ee400080010ff */
[----:B---3--:R-:W-:Y:S05]  /*9170*/  @!P0 BRA `(.L_x_164) ;  /* 0xfffffffc00f08947 */ /* 0x008fea000383ffff */
[----:B------:R-:W-:Y:S05]  /*9180*/  BRA `(.L_x_165) ;  /* 0xffffff9800707947 */ /* 0x000fea000383ffff */
.L_x_49:
[----:B------:R-:W-:-:S07]  /*9190*/  MOV R0, UR5 ;  /* 0x0000000500007c02 */ /* 0x000fce0008000f00 */
.L_x_166:
[----:B-1----:R1:W3:Y:S02]  /*91a0*/  SYNCS.PHASECHK.TRANS64.TRYWAIT P0, [R0+URZ], R3 ;  /* 0x00000003000075a7 */ /* 0x0022e400080011ff */
[----:B---3--:R-:W-:Y:S05]  /*91b0*/  @!P0 NANOSLEEP.SYNCS 0x989680 ;  /* 0x009896800000895d */ /* 0x008fea0003900000 */
[----:B------:R-:W3:Y:S02]  /*91c0*/  @!P0 SYNCS.PHASECHK.TRANS64 P0, [R0+URZ], R3 ;  /* 0x00000003000085a7 */ /* 0x000ee400080010ff */
[----:B---3--:R-:W-:Y:S05]  /*91d0*/  @!P0 BRA `(.L_x_166) ;  /* 0xfffffffc00f08947 */ /* 0x008fea000383ffff */
[----:B------:R-:W-:Y:S05]  /*91e0*/  BRA `(.L_x_167) ;  /* 0xffffff98007c7947 */ /* 0x000fea000383ffff */
.L_x_50:
[----:B------:R-:W-:-:S07]  /*91f0*/  MOV R0, UR5 ;  /* 0x0000000500007c02 */ /* 0x000fce0008000f00 */
.L_x_168:
[----:B-1----:R1:W3:Y:S02]  /*9200*/  SYNCS.PHASECHK.TRANS64.TRYWAIT P0, [R0+URZ], R3 ;  /* 0x00000003000075a7 */ /* 0x0022e400080011ff */
[----:B---3--:R-:W-:Y:S05]  /*9210*/  @!P0 NANOSLEEP.SYNCS 0x989680 ;  /* 0x009896800000895d */ /* 0x008fea0003900000 */
[----:B------:R-:W3:Y:S02]  /*9220*/  @!P0 SYNCS.PHASECHK.TRANS64 P0, [R0+URZ], R3 ;  /* 0x00000003000085a7 */ /* 0x000ee400080010ff */
[----:B---3--:R-:W-:Y:S05]  /*9230*/  @!P0 BRA `(.L_x_168) ;  /* 0xfffffffc00f08947 */ /* 0x008fea000383ffff */
[----:B------:R-:W-:Y:S05]  /*9240*/  BRA `(.L_x_169) ;  /* 0xffffff9800887947 */ /* 0x000fea000383ffff */
.L_x_51:
[----:B------:R-:W-:-:S07]  /*9250*/  MOV R0, UR5 ;  /* 0x0000000500007c02 */ /* 0x000fce0008000f00 */
.L_x_170:
[----:B-1----:R1:W3:Y:S02]  /*9260*/  SYNCS.PHASECHK.TRANS64.TRYWAIT P0, [R0+URZ], R3 ;  /* 0x00000003000075a7 */ /* 0x0022e400080011ff */
[----:B---3--:R-:W-:Y:S05]  /*9270*/  @!P0 NANOSLEEP.SYNCS 0x989680 ;  /* 0x009896800000895d */ /* 0x008fea0003900000 */
[----:B------:R-:W3:Y:S02]  /*9280*/  @!P0 SYNCS.PHASECHK.TRANS64 P0, [R0+URZ], R3 ;  /* 0x00000003000085a7 */ /* 0x000ee400080010ff */
[----:B---3--:R-:W-:Y:S05]  /*9290*/  @!P0 BRA `(.L_x_170) ;  /* 0xfffffffc00f08947 */ /* 0x008fea000383ffff */
[----:B------:R-:W-:Y:S05]  /*92a0*/  BRA `(.L_x_171) ;  /* 0xffffff9800947947 */ /* 0x000fea000383ffff */
.L_x_52:
[----:B------:R-:W-:-:S07]  /*92b0*/  MOV R0, UR5 ;  /* 0x0000000500007c02 */ /* 0x000fce0008000f00 */
.L_x_172:
[----:B-1----:R1:W3:Y:S02]  /*92c0*/  SYNCS.PHASECHK.TRANS64.TRYWAIT P0, [R0+URZ], R3 ;  /* 0x00000003000075a7 */ /* 0x0022e400080011ff */
[----:B---3--:R-:W-:Y:S05]  /*92d0*/  @!P0 NANOSLEEP.SYNCS 0x989680 ;  /* 0x009896800000895d */ /* 0x008fea0003900000 */
[----:B------:R-:W3:Y:S02]  /*92e0*/  @!P0 SYNCS.PHASECHK.TRANS64 P0, [R0+URZ], R3 ;  /* 0x00000003000085a7 */ /* 0x000ee400080010ff */
[----:B---3--:R-:W-:Y:S05]  /*92f0*/  @!P0 BRA `(.L_x_172) ;  /* 0xfffffffc00f08947 */ /* 0x008fea000383ffff */
[----:B------:R-:W-:Y:S05]  /*9300*/  BRA `(.L_x_173) ;  /* 0xffffff9800a07947 */ /* 0x000fea000383ffff */
.L_x_53:
[----:B------:R-:W-:-:S07]  /*9310*/  MOV R0, UR5 ;  /* 0x0000000500007c02 */ /* 0x000fce0008000f00 */
.L_x_174:
[----:B-1----:R1:W3:Y:S02]  /*9320*/  SYNCS.PHASECHK.TRANS64.TRYWAIT P0, [R0+URZ], R3 ;  /* 0x00000003000075a7 */ /* 0x0022e400080011ff */
[----:B---3--:R-:W-:Y:S05]  /*9330*/  @!P0 NANOSLEEP.SYNCS 0x989680 ;  /* 0x009896800000895d */ /* 0x008fea0003900000 */
[----:B------:R-:W3:Y:S02]  /*9340*/  @!P0 SYNCS.PHASECHK.TRANS64 P0, [R0+URZ], R3 ;  /* 0x00000003000085a7 */ /* 0x000ee400080010ff */
[----:B---3--:R-:W-:Y:S05]  /*9350*/  @!P0 BRA `(.L_x_174) ;  /* 0xfffffffc00f08947 */ /* 0x008fea000383ffff */
[----:B------:R-:W-:Y:S05]  /*9360*/  BRA `(.L_x_175) ;  /* 0xffffff9800ac7947 */ /* 0x000fea000383ffff */
.L_x_54:
[----:B------:R-:W-:-:S07]  /*9370*/  MOV R0, UR5 ;  /* 0x0000000500007c02 */ /* 0x000fce0008000f00 */
.L_x_176:
[----:B-1----:R1:W3:Y:S02]  /*9380*/  SYNCS.PHASECHK.TRANS64.TRYWAIT P0, [R0+URZ], R3 ;  /* 0x00000003000075a7 */ /* 0x0022e400080011ff */
[----:B---3--:R-:W-:Y:S05]  /*9390*/  @!P0 NANOSLEEP.SYNCS 0x989680 ;  /* 0x009896800000895d */ /* 0x008fea0003900000 */
[----:B------:R-:W3:Y:S02]  /*93a0*/  @!P0 SYNCS.PHASECHK.TRANS64 P0, [R0+URZ], R3 ;  /* 0x00000003000085a7 */ /* 0x000ee400080010ff */
[----:B---3--:R-:W-:Y:S05]  /*93b0*/  @!P0 BRA `(.L_x_176) ;  /* 0xfffffffc00f08947 */ /* 0x008fea000383ffff */
[----:B------:R-:W-:Y:S05]  /*93c0*/  BRA `(.L_x_177) ;  /* 0xffffff9800b87947 */ /* 0x000fea000383ffff */
.L_x_55:
[----:B------:R-:W-:-:S07]  /*93d0*/  MOV R0, UR5 ;  /* 0x0000000500007c02 */ /* 0x000fce0008000f00 */
.L_x_178:
[----:B-1----:R1:W3:Y:S02]  /*93e0*/  SYNCS.PHASECHK.TRANS64.TRYWAIT P0, [R0+URZ], R3 ;  /* 0x00000003000075a7 */ /* 0x0022e400080011ff */
[----:B---3--:R-:W-:Y:S05]  /*93f0*/  @!P0 NANOSLEEP.SYNCS 0x989680 ;  /* 0x009896800000895d */ /* 0x008fea0003900000 */
[----:B------:R-:W3:Y:S02]  /*9400*/  @!P0 SYNCS.PHASECHK.TRANS64 P0, [R0+URZ], R3 ;  /* 0x00000003000085a7 */ /* 0x000ee400080010ff */
[----:B---3--:R-:W-:Y:S05]  /*9410*/  @!P0 BRA `(.L_x_178) ;  /* 0xfffffffc00f08947 */ /* 0x008fea000383ffff */
[----:B------:R-:W-:Y:S05]  /*9420*/  BRA `(.L_x_179) ;  /* 0xffffff9800c47947 */ /* 0x000fea000383ffff */
.L_x_56:
[----:B------:R-:W-:-:S07]  /*9430*/  MOV R0, UR5 ;  /* 0x0000000500007c02 */ /* 0x000fce0008000f00 */
.L_x_180:
[----:B-1----:R1:W3:Y:S02]  /*9440*/  SYNCS.PHASECHK.TRANS64.TRYWAIT P0, [R0+URZ], R3 ;  /* 0x00000003000075a7 */ /* 0x0022e400080011ff */
[----:B---3--:R-:W-:Y:S05]  /*9450*/  @!P0 NANOSLEEP.SYNCS 0x989680 ;  /* 0x009896800000895d */ /* 0x008fea0003900000 */
[----:B------:R-:W3:Y:S02]  /*9460*/  @!P0 SYNCS.PHASECHK.TRANS64 P0, [R0+URZ], R3 ;  /* 0x00000003000085a7 */ /* 0x000ee400080010ff */
[----:B---3--:R-:W-:Y:S05]  /*9470*/  @!P0 BRA `(.L_x_180) ;  /* 0xfffffffc00f08947 */ /* 0x008fea000383ffff */
[----:B------:R-:W-:Y:S05]  /*9480*/  BRA `(.L_x_181) ;  /* 0xffffff9800d07947 */ /* 0x000fea000383ffff */
.L_x_57:
[----:B------:R-:W-:-:S07]  /*9490*/  MOV R0, UR5 ;  /* 0x0000000500007c02 */ /* 0x000fce0008000f00 */
.L_x_182:
[----:B-1----:R1:W3:Y:S02]  /*94a0*/  SYNCS.PHASECHK.TRANS64.TRYWAIT P0, [R0+URZ], R3 ;  /* 0x00000003000075a7 */ /* 0x0022e400080011ff */
[----:B---3--:R-:W-:Y:S05]  /*94b0*/  @!P0 NANOSLEEP.SYNCS 0x989680 ;  /* 0x009896800000895d */ /* 0x008fea0003900000 */
[----:B------:R-:W3:Y:S02]  /*94c0*/  @!P0 SYNCS.PHASECHK.TRANS64 P0, [R0+URZ], R3 ;  /* 0x00000003000085a7 */ /* 0x000ee400080010ff */
[----:B---3--:R-:W-:Y:S05]  /*94d0*/  @!P0 BRA `(.L_x_182) ;  /* 0xfffffffc00f08947 */ /* 0x008fea000383ffff */
[----:B------:R-:W-:Y:S05]  /*94e0*/  BRA `(.L_x_183) ;  /* 0xffffff9800dc7947 */ /* 0x000fea000383ffff */
.L_x_58:
[----:B------:R-:W-:-:S07]  /*94f0*/  MOV R0, UR5 ;  /* 0x0000000500007c02 */ /* 0x000fce0008000f00 */
.L_x_184:
[----:B-1----:R1:W3:Y:S02]  /*9500*/  SYNCS.PHASECHK.TRANS64.TRYWAIT P0, [R0+URZ], R3 ;  /* 0x00000003000075a7 */ /* 0x0022e400080011ff */
[----:B---3--:R-:W-:Y:S05]  /*9510*/  @!P0 NANOSLEEP.SYNCS 0x989680 ;  /* 0x009896800000895d */ /* 0x008fea0003900000 */
[----:B------:R-:W3:Y:S02]  /*9520*/  @!P0 SYNCS.PHASECHK.TRANS64 P0, [R0+URZ], R3 ;  /* 0x00000003000085a7 */ /* 0x000ee400080010ff */
[----:B---3--:R-:W-:Y:S05]  /*9530*/  @!P0 BRA `(.L_x_184) ;  /* 0xfffffffc00f08947 */ /* 0x008fea000383ffff */
[----:B------:R-:W-:Y:S05]  /*9540*/  BRA `(.L_x_185) ;  /* 0xffffff9800e87947 */ /* 0x000fea000383ffff */
.L_x_59:
[----:B------:R-:W-:-:S07]  /*9550*/  MOV R0, UR5 ;  /* 0x0000000500007c02 */ /* 0x000fce0008000f00 */
.L_x_186:
[----:B-1----:R1:W3:Y:S02]  /*9560*/  SYNCS.PHASECHK.TRANS64.TRYWAIT P0, [R0+URZ], R3 ;  /* 0x00000003000075a7 */ /* 0x0022e400080011ff */
[----:B---3--:R-:W-:Y:S05]  /*9570*/  @!P0 NANOSLEEP.SYNCS 0x989680 ;  /* 0x009896800000895d */ /* 0x008fea0003900000 */
[----:B------:R-:W3:Y:S02]  /*9580*/  @!P0 SYNCS.PHASECHK.TRANS64 P0, [R0+URZ], R3 ;  /* 0x00000003000085a7 */ /* 0x000ee400080010ff */
[----:B---3--:R-:W-:Y:S05]  /*9590*/  @!P0 BRA `(.L_x_186) ;  /* 0xfffffffc00f08947 */ /* 0x008fea000383ffff */
[----:B------:R-:W-:Y:S05]  /*95a0*/  BRA `(.L_x_187) ;  /* 0xffffff9800f47947 */ /* 0x000fea000383ffff */
.L_x_62:
[----:B--2---:R2:W3:Y:S02]  /*95b0*/  SYNCS.PHASECHK.TRANS64.TRYWAIT P0, [R2+URZ+0x1c0], R4 ;  /* 0x0001c004020075a7 */ /* 0x0044e400080011ff */
[----:B---3--:R-:W-:Y:S05]  /*95c0*/  @!P0 NANOSLEEP.SYNCS 0x989680 ;  /* 0x009896800000895d */ /* 0x008fea0003900000 */
[----:B------:R-:W3:Y:S02]  /*95d0*/  @!P0 SYNCS.PHASECHK.TRANS64 P0, [R2+URZ+0x1c0], R4 ;  /* 0x0001c004020085a7 */ /* 0x000ee400080010ff */
[----:B---3--:R-:W-:Y:S05]  /*95e0*/  @!P0 BRA `(.L_x_62) ;  /* 0xfffffffc00f08947 */ /* 0x008fea000383ffff */
[----:B------:R-:W-:Y:S05]  /*95f0*/  BRA `(.L_x_188) ;  /* 0xffffff9c00587947 */ /* 0x000fea000383ffff */
.L_x_63:
[----:B------:R-:W-:-:S07]  /*9600*/  MOV R2, UR4 ;  /* 0x0000000400027c02 */ /* 0x000fce0008000f00 */
.L_x_189:
[----:B--2---:R2:W3:Y:S02]  /*9610*/  SYNCS.PHASECHK.TRANS64.TRYWAIT P0, [R2+URZ+0x170], R5 ;  /* 0x00017005020075a7 */ /* 0x0044e400080011ff */
[----:B---3--:R-:W-:Y:S05]  /*9620*/  @!P0 NANOSLEEP.SYNCS 0x989680 ;  /* 0x009896800000895d */ /* 0x008fea0003900000 */
[----:B------:R-:W3:Y:S02]  /*9630*/  @!P0 SYNCS.PHASECHK.TRANS64 P0, [R2+URZ+0x170], R5 ;  /* 0x00017005020085a7 */ /* 0x000ee400080010ff */
[----:B---3--:R-:W-:Y:S05]  /*9640*/  @!P0 BRA `(.L_x_189) ;  /* 0xfffffffc00f08947 */ /* 0x008fea000383ffff */
[----:B------:R-:W-:Y:S05]  /*9650*/  BRA `(.L_x_190) ;  /* 0xffffff9c00687947 */ /* 0x000fea000383ffff */
.L_x_64:
[----:B--2---:R2:W3:Y:S02]  /*9660*/  SYNCS.PHASECHK.TRANS64.TRYWAIT P1, [R2+URZ+0x160], R4 ;  /* 0x00016004020075a7 */ /* 0x0044e400080211ff */
[----:B---3--:R-:W-:Y:S05]  /*9670*/  @!P1 NANOSLEEP.SYNCS 0x989680 ;  /* 0x009896800000995d */ /* 0x008fea0003900000 */
[----:B------:R-:W3:Y:S02]  /*9680*/  @!P1 SYNCS.PHASECHK.TRANS64 P1, [R2+URZ+0x160], R4 ;  /* 0x00016004020095a7 */ /* 0x000ee400080210ff */
[----:B---3--:R-:W-:Y:S05]  /*9690*/  @!P1 BRA `(.L_x_64) ;  /* 0xfffffffc00f09947 */ /* 0x008fea000383ffff */
[----:B------:R-:W-:Y:S05]  /*96a0*/  BRA `(.L_x_191) ;  /* 0xffffff9c00987947 */ /* 0x000fea000383ffff */
.L_x_67:
[----:B------:R-:W-:-:S07]  /*96b0*/  MOV R0, UR4 ;  /* 0x0000000400007c02 */ /* 0x000fce0008000f00 */
.L_x_192:
[----:B--2---:R2:W3:Y:S02]  /*96c0*/  SYNCS.PHASECHK.TRANS64.TRYWAIT P0, [R0+URZ+0x170], R2 ;  /* 0x00017002000075a7 */ /* 0x0044e400080011ff */
[----:B---3--:R-:W-:Y:S05]  /*96d0*/  @!P0 NANOSLEEP.SYNCS 0x989680 ;  /* 0x009896800000895d */ /* 0x008fea0003900000 */
[----:B------:R-:W3:Y:S02]  /*96e0*/  @!P0 SYNCS.PHASECHK.TRANS64 P0, [R0+URZ+0x170], R2 ;  /* 0x00017002000085a7 */ /* 0x000ee400080010ff */
[----:B---3--:R-:W-:Y:S05]  /*96f0*/  @!P0 BRA `(.L_x_192) ;  /* 0xfffffffc00f08947 */ /* 0x008fea000383ffff */
[----:B------:R-:W-:Y:S05]  /*9700*/  BRA `(.L_x_66) ;  /* 0xffffff9c00ec7947 */ /* 0x000fea000383ffff */
.L_x_74:
[----:B-1----:R1:W2:Y:S02]  /*9710*/  SYNCS.PHASECHK.TRANS64.TRYWAIT P1, [R0+URZ+0x160], R2 ;  /* 0x00016002000075a7 */ /* 0x0022a400080211ff */
[----:B--2---:R-:W-:Y:S05]  /*9720*/  @!P1 NANOSLEEP.SYNCS 0x989680 ;  /* 0x009896800000995d */ /* 0x004fea0003900000 */
[----:B------:R-:W2:Y:S02]  /*9730*/  @!P1 SYNCS.PHASECHK.TRANS64 P1, [R0+URZ+0x160], R2 ;  /* 0x00016002000095a7 */ /* 0x000ea400080210ff */
[----:B--2---:R-:W-:Y:S05]  /*9740*/  @!P1 BRA `(.L_x_74) ;  /* 0xfffffffc00f09947 */ /* 0x004fea000383ffff */
[----:B------:R-:W-:Y:S05]  /*9750*/  BRA `(.L_x_193) ;  /* 0xffffffa400547947 */ /* 0x000fea000383ffff */
.L_x_75:
[----:B------:R-:W-:-:S07]  /*9760*/  MOV R2, UR23 ;  /* 0x0000001700027c02 */ /* 0x000fce0008000f00 */
.L_x_194:
[----:B-1----:R1:W2:Y:S02]  /*9770*/  SYNCS.PHASECHK.TRANS64.TRYWAIT P0, [R2+URZ+0x1a0], R0 ;  /* 0x0001a000020075a7 */ /* 0x0022a400080011ff */
[----:B--2---:R-:W-:Y:S05]  /*9780*/  @!P0 NANOSLEEP.SYNCS 0x989680 ;  /* 0x009896800000895d */ /* 0x004fea0003900000 */
[----:B------:R-:W2:Y:S02]  /*9790*/  @!P0 SYNCS.PHASECHK.TRANS64 P0, [R2+URZ+0x1a0], R0 ;  /* 0x0001a000020085a7 */ /* 0x000ea400080010ff */
[----:B--2---:R-:W-:Y:S05]  /*97a0*/  @!P0 BRA `(.L_x_194) ;  /* 0xfffffffc00f08947 */ /* 0x004fea000383ffff */
[----:B------:R-:W-:Y:S05]  /*97b0*/  BRA `(.L_x_195) ;  /* 0xffffffa400a47947 */ /* 0x000fea000383ffff */
.L_x_78:
[----:B------:R-:W-:Y:S07]  /*97c0*/  MOV R0, UR5 ;  /* 0x0000000500007c02 */ /* 0x000fee0008000f00 */
.L_x_196:
[----:B-1----:R1:W2:Y:S02]  /*97d0*/  SYNCS.PHASECHK.TRANS64.TRYWAIT P0, [R0+URZ], R2 ;  /* 0x00000002000075a7 */ /* 0x0022a400080011ff */
[----:B--2---:R-:W-:Y:S05]  /*97e0*/  @!P0 NANOSLEEP.SYNCS 0x989680 ;  /* 0x009896800000895d */ /* 0x004fea0003900000 */
[----:B------:R-:W2:Y:S02]  /*97f0*/  @!P0 SYNCS.PHASECHK.TRANS64 P0, [R0+URZ], R2 ;  /* 0x00000002000085a7 */ /* 0x000ea400080010ff */
[----:B--2---:R-:W-:Y:S05]  /*9800*/  @!P0 BRA `(.L_x_196) ;  /* 0xfffffffc00f08947 */ /* 0x004fea000383ffff */
[----:B------:R-:W-:Y:S05]  /*9810*/  BRA `(.L_x_77) ;  /* 0xffffffa400c07947 */ /* 0x000fea000383ffff */
.L_x_81:
[----:B------:R-:W-:-:S07]  /*9820*/  MOV R0, UR4 ;  /* 0x0000000400007c02 */ /* 0x000fce0008000f00 */
.L_x_197:
[----:B--2---:R2:W4:Y:S02]  /*9830*/  SYNCS.PHASECHK.TRANS64.TRYWAIT P0, [R0+URZ], R2 ;  /* 0x00000002000075a7 */ /* 0x00452400080011ff */
[----:B----4-:R-:W-:Y:S05]  /*9840*/  @!P0 NANOSLEEP.SYNCS 0x989680 ;  /* 0x009896800000895d */ /* 0x010fea0003900000 */
[----:B------:R-:W4:Y:S02]  /*9850*/  @!P0 SYNCS.PHASECHK.TRANS64 P0, [R0+URZ], R2 ;  /* 0x00000002000085a7 */ /* 0x000f2400080010ff */
[----:B----4-:R-:W-:Y:S05]  /*9860*/  @!P0 BRA `(.L_x_197) ;  /* 0xfffffffc00f08947 */ /* 0x010fea000383ffff */
[----:B------:R-:W-:Y:S05]  /*9870*/  BRA `(.L_x_198) ;  /* 0xffffffa800747947 */ /* 0x000fea000383ffff */
.L_x_82:
[----:B------:R-:W-:-:S07]  /*9880*/  MOV R0, UR5 ;  /* 0x0000000500007c02 */ /* 0x000fce0008000f00 */
.L_x_199:
[----:B-1----:R1:W2:Y:S02]  /*9890*/  SYNCS.PHASECHK.TRANS64.TRYWAIT P0, [R0+URZ], R3 ;  /* 0x00000003000075a7 */ /* 0x0022a400080011ff */
[----:B--2---:R-:W-:Y:S05]  /*98a0*/  @!P0 NANOSLEEP.SYNCS 0x989680 ;  /* 0x009896800000895d */ /* 0x004fea0003900000 */
[----:B------:R-:W2:Y:S02]  /*98b0*/  @!P0 SYNCS.PHASECHK.TRANS64 P0, [R0+URZ], R3 ;  /* 0x00000003000085a7 */ /* 0x000ea400080010ff */
[----:B--2---:R-:W-:Y:S05]  /*98c0*/  @!P0 BRA `(.L_x_199) ;  /* 0xfffffffc00f08947 */ /* 0x004fea000383ffff */
[----:B------:R-:W-:Y:S05]  /*98d0*/  BRA `(.L_x_200) ;  /* 0xffffffa800807947 */ /* 0x000fea000383ffff */
.L_x_83:
[----:B------:R-:W-:-:S07]  /*98e0*/  MOV R0, UR5 ;  /* 0x0000000500007c02 */ /* 0x000fce0008000f00 */
.L_x_201:
[----:B-1----:R1:W2:Y:S02]  /*98f0*/  SYNCS.PHASECHK.TRANS64.TRYWAIT P0, [R0+URZ], R3 ;  /* 0x00000003000075a7 */ /* 0x0022a400080011ff */
[----:B--2---:R-:W-:Y:S05]  /*9900*/  @!P0 NANOSLEEP.SYNCS 0x989680 ;  /* 0x009896800000895d */ /* 0x004fea0003900000 */
[----:B------:R-:W2:Y:S02]  /*9910*/  @!P0 SYNCS.PHASECHK.TRANS64 P0, [R0+URZ], R3 ;  /* 0x00000003000085a7 */ /* 0x000ea400080010ff */
[----:B--2---:R-:W-:Y:S05]  /*9920*/  @!P0 BRA `(.L_x_201) ;  /* 0xfffffffc00f08947 */ /* 0x004fea000383ffff */
[----:B------:R-:W-:Y:S05]  /*9930*/  BRA `(.L_x_202) ;  /* 0xffffffa8008c7947 */ /* 0x000fea000383ffff */
.L_x_84:
[----:B-1----:R-:W-:-:S07]  /*9940*/  MOV R0, UR4 ;  /* 0x0000000400007c02 */ /* 0x002fce0008000f00 */
.L_x_203:
[----:B-1----:R1:W2:Y:S02]  /*9950*/  SYNCS.PHASECHK.TRANS64.TRYWAIT P0, [R0+URZ], R2 ;  /* 0x00000002000075a7 */ /* 0x0022a400080011ff */
[----:B--2---:R-:W-:Y:S05]  /*9960*/  @!P0 NANOSLEEP.SYNCS 0x989680 ;  /* 0x009896800000895d */ /* 0x004fea0003900000 */
[----:B------:R-:W2:Y:S02]  /*9970*/  @!P0 SYNCS.PHASECHK.TRANS64 P0, [R0+URZ], R2 ;  /* 0x00000002000085a7 */ /* 0x000ea400080010ff */
[----:B--2---:R-:W-:Y:S05]  /*9980*/  @!P0 BRA `(.L_x_203) ;  /* 0xfffffffc00f08947 */ /* 0x004fea000383ffff */
[----:B------:R-:W-:Y:S05]  /*9990*/  BRA `(.L_x_204) ;  /* 0xffffffa800987947 */ /* 0x000fea000383ffff */
.L_x_89:
[----:B-1----:R1:W2:Y:S02]  /*99a0*/  SYNCS.PHASECHK.TRANS64.TRYWAIT P0, [R8+URZ+0x160], R0 ;  /* 0x00016000080075a7 */ /* 0x0022a400080011ff */
[----:B--2---:R-:W-:Y:S05]  /*99b0*/  @!P0 NANOSLEEP.SYNCS 0x989680 ;  /* 0x009896800000895d */ /* 0x004fea0003900000 */
[----:B------:R-:W2:Y:S02]  /*99c0*/  @!P0 SYNCS.PHASECHK.TRANS64 P0, [R8+URZ+0x160], R0 ;  /* 0x00016000080085a7 */ /* 0x000ea400080010ff */
[----:B--2---:R-:W-:Y:S05]  /*99d0*/  @!P0 BRA `(.L_x_89) ;  /* 0xfffffffc00f08947 */ /* 0x004fea000383ffff */
[----:B------:R-:W-:Y:S05]  /*99e0*/  BRA `(.L_x_205) ;  /* 0xffffffac00dc7947 */ /* 0x000fea000383ffff */
.L_x_92:
[----:B-1----:R-:W-:Y:S07]  /*99f0*/  MOV R0, UR21 ;  /* 0x0000001500007c02 */ /* 0x002fee0008000f00 */
.L_x_206:
[----:B-1----:R1:W2:Y:S02]  /*9a00*/  SYNCS.PHASECHK.TRANS64.TRYWAIT P1, [R0+URZ+0x158], R2 ;  /* 0x00015802000075a7 */ /* 0x0022a400080211ff */
[----:B--2---:R-:W-:Y:S05]  /*9a10*/  @!P1 NANOSLEEP.SYNCS 0x989680 ;  /* 0x009896800000995d */ /* 0x004fea0003900000 */
[----:B------:R-:W2:Y:S02]  /*9a20*/  @!P1 SYNCS.PHASECHK.TRANS64 P1, [R0+URZ+0x158], R2 ;  /* 0x00015802000095a7 */ /* 0x000ea400080210ff */
[----:B--2---:R-:W-:Y:S05]  /*9a30*/  @!P1 BRA `(.L_x_206) ;  /* 0xfffffffc00f09947 */ /* 0x004fea000383ffff */
[----:B------:R-:W-:Y:S05]  /*9a40*/  BRA `(.L_x_91) ;  /* 0xffffffb400587947 */ /* 0x000fea000383ffff */
.L_x_95:
[----:B-1----:R-:W-:Y:S07]  /*9a50*/  MOV R0, UR21 ;  /* 0x0000001500007c02 */ /* 0x002fee0008000f00 */
.L_x_207:
[----:B-1----:R1:W2:Y:S02]  /*9a60*/  SYNCS.PHASECHK.TRANS64.TRYWAIT P0, [R0+URZ+0x130], R4 ;  /* 0x00013004000075a7 */ /* 0x0022a400080011ff */
[----:B--2---:R-:W-:Y:S05]  /*9a70*/  @!P0 NANOSLEEP.SYNCS 0x989680 ;  /* 0x009896800000895d */ /* 0x004fea0003900000 */
[----:B------:R-:W2:Y:S02]  /*9a80*/  @!P0 SYNCS.PHASECHK.TRANS64 P0, [R0+URZ+0x130], R4 ;  /* 0x00013004000085a7 */ /* 0x000ea400080010ff */
[----:B--2---:R-:W-:Y:S05]  /*9a90*/  @!P0 BRA `(.L_x_207) ;  /* 0xfffffffc00f08947 */ /* 0x004fea000383ffff */
[----:B------:R-:W-:Y:S05]  /*9aa0*/  BRA `(.L_x_208) ;  /* 0xffffffb400b07947 */ /* 0x000fea000383ffff */
.L_x_96:
[----:B------:R-:W-:Y:S07]  /*9ab0*/  MOV R0, UR21 ;  /* 0x0000001500007c02 */ /* 0x000fee0008000f00 */
.L_x_209:
[----:B-1----:R1:W2:Y:S02]  /*9ac0*/  SYNCS.PHASECHK.TRANS64.TRYWAIT P0, [R0+URZ+0x138], R4 ;  /* 0x00013804000075a7 */ /* 0x0022a400080011ff */
[----:B--2---:R-:W-:Y:S05]  /*9ad0*/  @!P0 NANOSLEEP.SYNCS 0x989680 ;  /* 0x009896800000895d */ /* 0x004fea0003900000 */
[----:B------:R-:W2:Y:S02]  /*9ae0*/  @!P0 SYNCS.PHASECHK.TRANS64 P0, [R0+URZ+0x138], R4 ;  /* 0x00013804000085a7 */ /* 0x000ea400080010ff */
[----:B--2---:R-:W-:Y:S05]  /*9af0*/  @!P0 BRA `(.L_x_209) ;  /* 0xfffffffc00f08947 */ /* 0x004fea000383ffff */
[----:B------:R-:W-:Y:S05]  /*9b00*/  BRA `(.L_x_210) ;  /* 0xffffffb400e87947 */ /* 0x000fea000383ffff */
.L_x_97:
[----:B------:R-:W-:Y:S07]  /*9b10*/  MOV R0, UR21 ;  /* 0x0000001500007c02 */ /* 0x000fee0008000f00 */
.L_x_211:
[----:B-1----:R1:W2:Y:S02]  /*9b20*/  SYNCS.PHASECHK.TRANS64.TRYWAIT P0, [R0+URZ+0x140], R4 ;  /* 0x00014004000075a7 */ /* 0x0022a400080011ff */
[----:B--2---:R-:W-:Y:S05]  /*9b30*/  @!P0 NANOSLEEP.SYNCS 0x989680 ;  /* 0x009896800000895d */ /* 0x004fea0003900000 */
[----:B------:R-:W2:Y:S02]  /*9b40*/  @!P0 SYNCS.PHASECHK.TRANS64 P0, [R0+URZ+0x140], R4 ;  /* 0x00014004000085a7 */ /* 0x000ea400080010ff */
[----:B--2---:R-:W-:Y:S05]  /*9b50*/  @!P0 BRA `(.L_x_211) ;  /* 0xfffffffc00f08947 */ /* 0x004fea000383ffff */
[----:B------:R-:W-:Y:S05]  /*9b60*/  BRA `(.L_x_212) ;  /* 0xffffffb8002c7947 */ /* 0x000fea000383ffff */
.L_x_98:
[----:B------:R-:W-:Y:S07]  /*9b70*/  MOV R0, UR21 ;  /* 0x0000001500007c02 */ /* 0x000fee0008000f00 */
.L_x_213:
[----:B-1----:R1:W2:Y:S02]  /*9b80*/  SYNCS.PHASECHK.TRANS64.TRYWAIT P0, [R0+URZ+0x148], R4 ;  /* 0x00014804000075a7 */ /* 0x0022a400080011ff */
[----:B--2---:R-:W-:Y:S05]  /*9b90*/  @!P0 NANOSLEEP.SYNCS 0x989680 ;  /* 0x009896800000895d */ /* 0x004fea0003900000 */
[----:B------:R-:W2:Y:S02]  /*9ba0*/  @!P0 SYNCS.PHASECHK.TRANS64 P0, [R0+URZ+0x148], R4 ;  /* 0x00014804000085a7 */ /* 0x000ea400080010ff */
[----:B--2---:R-:W-:Y:S05]  /*9bb0*/  @!P0 BRA `(.L_x_213) ;  /* 0xfffffffc00f08947 */ /* 0x004fea000383ffff */
[----:B------:R-:W-:Y:S05]  /*9bc0*/  BRA `(.L_x_214) ;  /* 0xffffffb800747947 */ /* 0x000fea000383ffff */
.L_x_100:
[----:B------:R-:W-:-:S07]  /*9bd0*/  MOV R0, UR21 ;  /* 0x0000001500007c02 */ /* 0x000fce0008000f00 */
.L_x_215:
[----:B--2---:R2:W4:Y:S02]  /*9be0*/  SYNCS.PHASECHK.TRANS64.TRYWAIT P0, [R0+URZ+0x130], R2 ;  /* 0x00013002000075a7 */ /* 0x00452400080011ff */
[----:B----4-:R-:W-:Y:S05]  /*9bf0*/  @!P0 NANOSLEEP.SYNCS 0x989680 ;  /* 0x009896800000895d */ /* 0x010fea0003900000 */
[----:B------:R-:W4:Y:S02]  /*9c00*/  @!P0 SYNCS.PHASECHK.TRANS64 P0, [R0+URZ+0x130], R2 ;  /* 0x00013002000085a7 */ /* 0x000f2400080010ff */
[----:B----4-:R-:W-:Y:S05]  /*9c10*/  @!P0 BRA `(.L_x_215) ;  /* 0xfffffffc00f08947 */ /* 0x010fea000383ffff */
[----:B------:R-:W-:Y:S05]  /*9c20*/  BRA `(.L_x_216) ;  /* 0xffffffb800ec7947 */ /* 0x000fea000383ffff */
.L_x_101:
[----:B--2---:R-:W-:-:S07]  /*9c30*/  MOV R0, UR21 ;  /* 0x0000001500007c02 */ /* 0x004fce0008000f00 */
.L_x_217:
[----:B--2---:R2:W4:Y:S02]  /*9c40*/  SYNCS.PHASECHK.TRANS64.TRYWAIT P0, [R0+URZ+0x138], R2 ;  /* 0x00013802000075a7 */ /* 0x00452400080011ff */
[----:B----4-:R-:W-:Y:S05]  /*9c50*/  @!P0 NANOSLEEP.SYNCS 0x989680 ;  /* 0x009896800000895d */ /* 0x010fea0003900000 */
[----:B------:R-:W4:Y:S02]  /*9c60*/  @!P0 SYNCS.PHASECHK.TRANS64 P0, [R0+URZ+0x138], R2 ;  /* 0x00013802000085a7 */ /* 0x000f2400080010ff */
[----:B----4-:R-:W-:Y:S05]  /*9c70*/  @!P0 BRA `(.L_x_217) ;  /* 0xfffffffc00f08947 */ /* 0x010fea000383ffff */
[----:B------:R-:W-:Y:S05]  /*9c80*/  BRA `(.L_x_218) ;  /* 0xffffffb800dc7947 */ /* 0x000fea000383ffff */
.L_x_102:
[----:B--2---:R-:W-:-:S07]  /*9c90*/  MOV R0, UR21 ;  /* 0x0000001500007c02 */ /* 0x004fce0008000f00 */
.L_x_219:
[----:B--2---:R2:W4:Y:S02]  /*9ca0*/  SYNCS.PHASECHK.TRANS64.TRYWAIT P0, [R0+URZ+0x140], R2 ;  /* 0x00014002000075a7 */ /* 0x00452400080011ff */
[----:B----4-:R-:W-:Y:S05]  /*9cb0*/  @!P0 NANOSLEEP.SYNCS 0x989680 ;  /* 0x009896800000895d */ /* 0x010fea0003900000 */
[----:B------:R-:W4:Y:S02]  /*9cc0*/  @!P0 SYNCS.PHASECHK.TRANS64 P0, [R0+URZ+0x140], R2 ;  /* 0x00014002000085a7 */ /* 0x000f2400080010ff */
[----:B----4-:R-:W-:Y:S05]  /*9cd0*/  @!P0 BRA `(.L_x_219) ;  /* 0xfffffffc00f08947 */ /* 0x010fea000383ffff */
[----:B------:R-:W-:Y:S05]  /*9ce0*/  BRA `(.L_x_220) ;  /* 0xffffffb800cc7947 */ /* 0x000fea000383ffff */
.L_x_104:
[----:B-1----:R1:W2:Y:S02]  /*9cf0*/  SYNCS.PHASECHK.TRANS64.TRYWAIT P0, [R3+URZ+0x160], R0 ;  /* 0x00016000030075a7 */ /* 0x0022a400080011ff */
[----:B--2---:R-:W-:Y:S05]  /*9d00*/  @!P0 NANOSLEEP.SYNCS 0x989680 ;  /* 0x009896800000895d */ /* 0x004fea0003900000 */
[----:B------:R-:W2:Y:S02]  /*9d10*/  @!P0 SYNCS.PHASECHK.TRANS64 P0, [R3+URZ+0x160], R0 ;  /* 0x00016000030085a7 */ /* 0x000ea400080010ff */
[----:B--2---:R-:W-:Y:S05]  /*9d20*/  @!P0 BRA `(.L_x_104) ;  /* 0xfffffffc00f08947 */ /* 0x004fea000383ffff */
[----:B------:R-:W-:Y:S05]  /*9d30*/  BRA `(.L_x_221) ;  /* 0xffffffbc00987947 */ /* 0x000fea000383ffff */
.L_x_115:
[----:B-1----:R-:W-:Y:S04]  /*9d40*/  MOV R0, UR44 ;  /* 0x0000002c00007c02 */ /* 0x002fe80008000f00 */
[----:B------:R1:W2:Y:S03]  /*9d50*/  SYNCS.PHASECHK.TRANS64.TRYWAIT P1, [R0+URZ+0x110], R3 ;  /* 0x00011003000075a7 */ /* 0x0002a600080211ff */
[----:B--2---:R-:W-:Y:S05]  /*9d60*/  @!P1 NANOSLEEP.SYNCS 0x989680 ;  /* 0x009896800000995d */ /* 0x004fea0003900000 */
[----:B------:R-:W2:Y:S02]  /*9d70*/  @!P1 SYNCS.PHASECHK.TRANS64 P1, [R0+URZ+0x110], R3 ;  /* 0x00011003000095a7 */ /* 0x000ea400080210ff */
[----:B--2---:R-:W-:Y:S05]  /*9d80*/  @!P1 BRA `(.L_x_115) ;  /* 0xfffffffc00ec9947 */ /* 0x004fea000383ffff */
[----:B------:R-:W-:Y:S05]  /*9d90*/  BRA `(.L_x_114) ;  /* 0xffffffc800fc7947 */ /* 0x000fea000383ffff */
.L_x_117:
[----:B-1----:R1:W3:Y:S02]  /*9da0*/  SYNCS.PHASECHK.TRANS64.TRYWAIT P0, [R26+URZ+0x180], R2 ;  /* 0x000180021a0075a7 */ /* 0x0022e400080011ff */
[----:B---3--:R-:W-:Y:S05]  /*9db0*/  @!P0 NANOSLEEP.SYNCS 0x989680 ;  /* 0x009896800000895d */ /* 0x008fea0003900000 */
[----:B------:R-:W3:Y:S02]  /*9dc0*/  @!P0 SYNCS.PHASECHK.TRANS64 P0, [R26+URZ+0x180], R2 ;  /* 0x000180021a0085a7 */ /* 0x000ee400080010ff */
[----:B---3--:R-:W-:Y:S05]  /*9dd0*/  @!P0 BRA `(.L_x_117) ;  /* 0xfffffffc00f08947 */ /* 0x008fea000383ffff */
[----:B------:R-:W-:Y:S05]  /*9de0*/  BRA `(.L_x_116) ;  /* 0xffffffcc00207947 */ /* 0x000fea000383ffff */
.L_x_126:
[----:B---3--:R3:W4:Y:S02]  /*9df0*/  SYNCS.PHASECHK.TRANS64.TRYWAIT P0, [R4+URZ+0x110], R0 ;  /* 0x00011000040075a7 */ /* 0x00872400080011ff */
[----:B----4-:R-:W-:Y:S05]  /*9e00*/  @!P0 NANOSLEEP.SYNCS 0x989680 ;  /* 0x009896800000895d */ /* 0x010fea0003900000 */
[----:B------:R-:W4:Y:S02]  /*9e10*/  @!P0 SYNCS.PHASECHK.TRANS64 P0, [R4+URZ+0x110], R0 ;  /* 0x00011000040085a7 */ /* 0x000f2400080010ff */
[----:B----4-:R-:W-:Y:S05]  /*9e20*/  @!P0 BRA `(.L_x_126) ;  /* 0xfffffffc00f08947 */ /* 0x010fea000383ffff */
[----:B------:R-:W-:Y:S05]  /*9e30*/  BRA `(.L_x_125) ;  /* 0xffffffd4000c7947 */ /* 0x000fea000383ffff */
.L_x_134:
[----:B-1----:R1:W4:Y:S02]  /*9e40*/  SYNCS.PHASECHK.TRANS64.TRYWAIT P0, [R2+URZ+0x110], R4 ;  /* 0x00011004020075a7 */ /* 0x00232400080011ff */
[----:B----4-:R-:W-:Y:S05]  /*9e50*/  @!P0 NANOSLEEP.SYNCS 0x989680 ;  /* 0x009896800000895d */ /* 0x010fea0003900000 */
[----:B------:R-:W4:Y:S02]  /*9e60*/  @!P0 SYNCS.PHASECHK.TRANS64 P0, [R2+URZ+0x110], R4 ;  /* 0x00011004020085a7 */ /* 0x000f2400080010ff */
[----:B----4-:R-:W-:Y:S05]  /*9e70*/  @!P0 BRA `(.L_x_134) ;  /* 0xfffffffc00f08947 */ /* 0x010fea000383ffff */
[----:B------:R-:W-:Y:S05]  /*9e80*/  BRA `(.L_x_133) ;  /* 0xffffffdc001c7947 */ /* 0x000fea000383ffff */
.L_x_142:
[----:B---3--:R3:W4:Y:S02]  /*9e90*/  SYNCS.PHASECHK.TRANS64.TRYWAIT P0, [R3+URZ+0x110], R0 ;  /* 0x00011000030075a7 */ /* 0x00872400080011ff */
[----:B----4-:R-:W-:Y:S05]  /*9ea0*/  @!P0 NANOSLEEP.SYNCS 0x989680 ;  /* 0x009896800000895d */ /* 0x010fea0003900000 */
[----:B------:R-:W4:Y:S02]  /*9eb0*/  @!P0 SYNCS.PHASECHK.TRANS64 P0, [R3+URZ+0x110], R0 ;  /* 0x00011000030085a7 */ /* 0x000f2400080010ff */
[----:B----4-:R-:W-:Y:S05]  /*9ec0*/  @!P0 BRA `(.L_x_142) ;  /* 0xfffffffc00f08947 */ /* 0x010fea000383ffff */
[----:B------:R-:W-:Y:S05]  /*9ed0*/  BRA `(.L_x_141) ;  /* 0xffffffe400287947 */ /* 0x000fea000383ffff */
        .weak           $__internal_0_$__cuda_sm10x_tcgen05_guardrail_trap_col_being_dealloced_not_returned_by_alloc
        .type           $__internal_0_$__cuda_sm10x_tcgen05_guardrail_trap_col_being_dealloced_not_returned_by_alloc,@function
        .size           $__internal_0_$__cuda_sm10x_tcgen05_guardrail_trap_col_being_dealloced_not_returned_by_alloc,($__internal_1_$__cuda_sm10x_tcgen05_guardrail_trap_phase_invalid_during_alloc - $__internal_0_$__cuda_sm10x_tcgen05_guardrail_trap_col_being_dealloced_not_returned_by_alloc)
$__internal_0_$__cuda_sm10x_tcgen05_guardrail_trap_col_being_dealloced_not_returned_by_alloc:
[----:B------:R-:W-:Y:S05]  /*9ee0*/  BPT.TRAP 0x1 ;  /* 0x000000040000795c */ /* 0x000fea0000300000 */
[----:B------:R-:W-:-:S04]  /*9ef0*/  HFMA2 R3, -RZ, RZ, 0, 0 ;  /* 0x00000000ff037431 */ /* 0x000fc800000001ff */
[----:B------:R-:W-:Y:S05]  /*9f00*/  RET.REL.NODEC R2 `(_ZN7cutlass13device_kernelINS_4gemm6kernel13GemmUniversalIN4cute5tupleIJiiiiEEENS1_10collective13CollectiveMmaINS1_35MainloopSm100TmaUmmaWarpSpecializedILi17ELi2ELi4ENS5_IJNS4_1CILi2EEENSA_ILi1EEESC_EEEEENS5_IJNSA_ILi64EEENSA_ILi128EEENSA_ILi32EEEEEENS_10bfloat16_tENS5_IJlSC_lEEESJ_SK_NS4_8TiledMMAINS4_8MMA_AtomIJNS4_20SM100_MMA_F16BF16_SSISJ_SJ_fLi64ELi128ELNS4_4UMMA5MajorE0ELSP_0ELNSO_7ScaleInE0ELSQ_0EEEEEENS4_6LayoutINS5_IJSC_SC_SC_EEENS5_IJNSA_ILi0EEESV_SV_EEEEENS5_IJNS4_10UnderscoreESY_SY_EEEEENS4_13SM90_TMA_LOADENS4_14ComposedLayoutINS4_7SwizzleILi2ELi4ELi3EEENS4_18smem_ptr_flag_bitsILi16EEENST_INS5_IJNSA_ILi8EEESH_EEENS5_IJSH_SC_EEEEEEEvNS4_8identityENS4_23SM90_TMA_LOAD_MULTICASTES1B_vS1C_EENS_8epilogue10collective18CollectiveEpilogueINS1F_23Sm100TmaWarpSpecializedILi4ELi2ELi16ELb1ELb0EEEJSI_NS5_IJNST_ISF_SC_EENST_ISH_SC_EEEEESJ_SK_SJ_SK_NS1F_6fusion15FusionCallbacksIS1J_NS1N_17LinearCombinationISJ_fSJ_fLNS_15FloatRoundStyleE2EEESI_S1M_JEEENS4_5SM1004TMEM4LOAD26SM100_TMEM_LOAD_16dp256b4xES11_S1B_NS4_17SM75_U32x4_LDSM_NENS4_14SM90_TMA_STOREES1B_NS4_17SM90_U32x4_STSM_NENS4_39AutoVectorizingCopyWithAssumedAlignmentILi128EEEEEEvvEEEEvNT_6ParamsE) ;  /* 0xffffff60023c7950 */ /* 0x000fea0003c3ffff */
        .weak           $__internal_1_$__cuda_sm10x_tcgen05_guardrail_trap_phase_invalid_during_alloc
        .type           $__internal_1_$__cuda_sm10x_tcgen05_guardrail_trap_phase_invalid_during_alloc,@function
        .size           $__internal_1_$__cuda_sm10x_tcgen05_guardrail_trap_phase_invalid_during_alloc,($__internal_2_$__cuda_sm10x_tcgen05_guardrail_trap_unallocated_columns_being_dealloced - $__internal_1_$__cuda_sm10x_tcgen05_guardrail_trap_phase_invalid_during_alloc)
$__internal_1_$__cuda_sm10x_tcgen05_guardrail_trap_phase_invalid_during_alloc:
[----:B------:R-:W-:Y:S05]  /*9f10*/  BPT.TRAP 0x1 ;  /* 0x000000040000795c */ /* 0x000fea0000300000 */
[----:B------:R-:W-:-:S04]  /*9f20*/  MOV R5, 0x0 ;  /* 0x0000000000057802 */ /* 0x000fc80000000f00 */
[----:B------:R-:W-:Y:S05]  /*9f30*/  RET.REL.NODEC R4 `(_ZN7cutlass13device_kernelINS_4gemm6kernel13GemmUniversalIN4cute5tupleIJiiiiEEENS1_10collective13CollectiveMmaINS1_35MainloopSm100TmaUmmaWarpSpecializedILi17ELi2ELi4ENS5_IJNS4_1CILi2EEENSA_ILi1EEESC_EEEEENS5_IJNSA_ILi64EEENSA_ILi128EEENSA_ILi32EEEEEENS_10bfloat16_tENS5_IJlSC_lEEESJ_SK_NS4_8TiledMMAINS4_8MMA_AtomIJNS4_20SM100_MMA_F16BF16_SSISJ_SJ_fLi64ELi128ELNS4_4UMMA5MajorE0ELSP_0ELNSO_7ScaleInE0ELSQ_0EEEEEENS4_6LayoutINS5_IJSC_SC_SC_EEENS5_IJNSA_ILi0EEESV_SV_EEEEENS5_IJNS4_10UnderscoreESY_SY_EEEEENS4_13SM90_TMA_LOADENS4_14ComposedLayoutINS4_7SwizzleILi2ELi4ELi3EEENS4_18smem_ptr_flag_bitsILi16EEENST_INS5_IJNSA_ILi8EEESH_EEENS5_IJSH_SC_EEEEEEEvNS4_8identityENS4_23SM90_TMA_LOAD_MULTICASTES1B_vS1C_EENS_8epilogue10collective18CollectiveEpilogueINS1F_23Sm100TmaWarpSpecializedILi4ELi2ELi16ELb1ELb0EEEJSI_NS5_IJNST_ISF_SC_EENST_ISH_SC_EEEEESJ_SK_SJ_SK_NS1F_6fusion15FusionCallbacksIS1J_NS1N_17LinearCombinationISJ_fSJ_fLNS_15FloatRoundStyleE2EEESI_S1M_JEEENS4_5SM1004TMEM4LOAD26SM100_TMEM_LOAD_16dp256b4xES11_S1B_NS4_17SM75_U32x4_LDSM_NENS4_14SM90_TMA_STOREES1B_NS4_17SM90_U32x4_STSM_NENS4_39AutoVectorizingCopyWithAssumedAlignmentILi128EEEEEEvvEEEEvNT_6ParamsE) ;  /* 0xffffff6004307950 */ /* 0x000fea0003c3ffff */
        .weak           $__internal_2_$__cuda_sm10x_tcgen05_guardrail_trap_unallocated_columns_being_dealloced
        .type           $__internal_2_$__cuda_sm10x_tcgen05_guardrail_trap_unallocated_columns_being_dealloced,@function
        .size           $__internal_2_$__cuda_sm10x_tcgen05_guardrail_trap_unallocated_columns_being_dealloced,(.L_x_223 - $__internal_2_$__cuda_sm10x_tcgen05_guardrail_trap_unallocated_columns_being_dealloced)
$__internal_2_$__cuda_sm10x_tcgen05_guardrail_trap_unallocated_columns_being_dealloced:
[----:B------:R-:W-:Y:S05]  /*9f40*/  BPT.TRAP 0x1 ;  /* 0x000000040000795c */ /* 0x000fea0000300000 */
[----:B------:R-:W-:-:S04]  /*9f50*/  HFMA2 R3, -RZ, RZ, 0, 0 ;  /* 0x00000000ff037431 */ /* 0x000fc800000001ff */
[----:B------:R-:W-:Y:S05]  /*9f60*/  RET.REL.NODEC R2 `(_ZN7cutlass13device_kernelINS_4gemm6kernel13GemmUniversalIN4cute5tupleIJiiiiEEENS1_10collective13CollectiveMmaINS1_35MainloopSm100TmaUmmaWarpSpecializedILi17ELi2ELi4ENS5_IJNS4_1CILi2EEENSA_ILi1EEESC_EEEEENS5_IJNSA_ILi64EEENSA_ILi128EEENSA_ILi32EEEEEENS_10bfloat16_tENS5_IJlSC_lEEESJ_SK_NS4_8TiledMMAINS4_8MMA_AtomIJNS4_20SM100_MMA_F16BF16_SSISJ_SJ_fLi64ELi128ELNS4_4UMMA5MajorE0ELSP_0ELNSO_7ScaleInE0ELSQ_0EEEEEENS4_6LayoutINS5_IJSC_SC_SC_EEENS5_IJNSA_ILi0EEESV_SV_EEEEENS5_IJNS4_10UnderscoreESY_SY_EEEEENS4_13SM90_TMA_LOADENS4_14ComposedLayoutINS4_7SwizzleILi2ELi4ELi3EEENS4_18smem_ptr_flag_bitsILi16EEENST_INS5_IJNSA_ILi8EEESH_EEENS5_IJSH_SC_EEEEEEEvNS4_8identityENS4_23SM90_TMA_LOAD_MULTICASTES1B_vS1C_EENS_8epilogue10collective18CollectiveEpilogueINS1F_23Sm100TmaWarpSpecializedILi4ELi2ELi16ELb1ELb0EEEJSI_NS5_IJNST_ISF_SC_EENST_ISH_SC_EEEEESJ_SK_SJ_SK_NS1F_6fusion15FusionCallbacksIS1J_NS1N_17LinearCombinationISJ_fSJ_fLNS_15FloatRoundStyleE2EEESI_S1M_JEEENS4_5SM1004TMEM4LOAD26SM100_TMEM_LOAD_16dp256b4xES11_S1B_NS4_17SM75_U32x4_LDSM_NENS4_14SM90_TMA_STOREES1B_NS4_17SM90_U32x4_STSM_NENS4_39AutoVectorizingCopyWithAssumedAlignmentILi128EEEEEEvvEEEEvNT_6ParamsE) ;  /* 0xffffff6002247950 */ /* 0x000fea0003c3ffff */
.L_x_222:
[----:B------:R-:W-:-:S00]  /*9f70*/  BRA `(.L_x_222) ;  /* 0xfffffffc00fc7947 */ /* 0x000fc0000383ffff */
[----:B------:R-:W-:-:S00]  /*9f80*/  NOP ;  /* 0x0000000000007918 */ /* 0x000fc00000000000 */
[----:B------:R-:W-:-:S00]  /*9f90*/  NOP ;  /* 0x0000000000007918 */ /* 0x000fc00000000000 */
[----:B------:R-:W-:-:S00]  /*9fa0*/  NOP ;  /* 0x0000000000007918 */ /* 0x000fc00000000000 */
[----:B------:R-:W-:-:S00]  /*9fb0*/  NOP ;  /* 0x0000000000007918 */ /* 0x000fc00000000000 */
[----:B------:R-:W-:-:S00]  /*9fc0*/  NOP ;  /* 0x0000000000007918 */ /* 0x000fc00000000000 */
[----:B------:R-:W-:-:S00]  /*9fd0*/  NOP ;  /* 0x0000000000007918 */ /* 0x000fc00000000000 */
[----:B------:R-:W-:-:S00]  /*9fe0*/  NOP ;  /* 0x0000000000007918 */ /* 0x000fc00000000000 */
[----:B------:R-:W-:-:S00]  /*9ff0*/  NOP ;  /* 0x0000000000007918 */ /* 0x000fc00000000000 */
.L_x_223:


//--------------------- .nv.global.init           --------------------------
	.section	.nv.global.init,"aw",@progbits
.nv.global.init:
	.type		$str$27,@object
	.size		$str$27,($str$28 - $str$27)
$str$27:
        /*0000*/ 	.byte	0x28, 0x61, 0x64, 0x64, 0x72, 0x65, 0x73, 0x73, 0x20, 0x26, 0x20, 0x6d, 0x61, 0x73, 0x6b, 0x29
        /*0010*/ 	.byte	0x20, 0x3d, 0x3d, 0x20, 0x30, 0x00
	.type		$str$28,@object
	.size		$str$28,($str$26 - $str$28)
$str$28:
        /*0016*/ 	.byte	0x2f, 0x74, 0x6d, 0x70, 0x2f, 0x63, 0x75, 0x74, 0x6c, 0x61, 0x73, 0x73, 0x5f, 0x73, 0x77, 0x65
        /*0026*/ 	.byte	0x65, 0x70, 0x5f, 0x73, 0x72, 0x63, 0x2f, 0x69, 0x6e, 0x63, 0x6c, 0x75, 0x64, 0x65, 0x2f, 0x63
        /*0036*/ 	.byte	0x75, 0x74, 0x65, 0x2f, 0x70, 0x6f, 0x69, 0x6e, 0x74, 0x65, 0x72, 0x5f, 0x66, 0x6c, 0x61, 0x67
        /*0046*/ 	.byte	0x67, 0x65, 0x64, 0x2e, 0x68, 0x70, 0x70, 0x00
	.type		$str$26,@object
	.size		$str$26,($str$25 - $str$26)
$str$26:
        /*004e*/ 	.byte	0x2f, 0x74, 0x6d, 0x70, 0x2f, 0x63, 0x75, 0x74, 0x6c, 0x61, 0x73, 0x73, 0x5f, 0x73, 0x77, 0x65
        /*005e*/ 	.byte	0x65, 0x70, 0x5f, 0x73, 0x72, 0x63, 0x2f, 0x69, 0x6e, 0x63, 0x6c, 0x75, 0x64, 0x65, 0x2f, 0x63
        /*006e*/ 	.byte	0x75, 0x74, 0x65, 0x2f, 0x61, 0x74, 0x6f, 0x6d, 0x2f, 0x63, 0x6f, 0x70, 0x79, 0x5f, 0x74, 0x72
        /*007e*/ 	.byte	0x61, 0x69, 0x74, 0x73, 0x5f, 0x73, 0x6d, 0x31, 0x30, 0x30, 0x2e, 0x68, 0x70, 0x70, 0x00
	.type		$str$25,@object
	.size		$str$25,(__unnamed_1 - $str$25)
$str$25:
        /*008d*/ 	.byte	0x28, 0x28, 0x75, 0x69, 0x6e, 0x74, 0x33, 0x32, 0x5f, 0x74, 0x28, 0x74, 0x68, 0x72, 0x65, 0x61
        /*009d*/ 	.byte	0x64, 0x49, 0x64, 0x78, 0x2e, 0x78, 0x29, 0x20, 0x2f, 0x20, 0x33, 0x32, 0x29, 0x20, 0x25, 0x20
        /*00ad*/ 	.byte	0x34, 0x29, 0x20, 0x3d, 0x3d, 0x20, 0x28, 0x28, 0x28, 0x74, 0x6d, 0x65, 0x6d, 0x5f, 0x61, 0x64
        /*00bd*/ 	.byte	0x64, 0x72, 0x20, 0x3e, 0x3e, 0x20, 0x31, 0x36, 0x29, 0x20, 0x2f, 0x20, 0x33, 0x32, 0x29, 0x20
        /*00cd*/ 	.byte	0x25, 0x20, 0x34, 0x29, 0x00
	.type		__unnamed_1,@object
	.size		__unnamed_1,(__unnamed_2 - __unnamed_1)
__unnamed_1:
        /*00d2*/ 	.byte	0x61, 0x75, 0x74, 0x6f, 0x20, 0x63, 0x75, 0x74, 0x65, 0x3a, 0x3a, 0x61, 0x73, 0x5f, 0x70, 0x6f
        /* <DEDUP_REMOVED lines=24> */
        /*0262*/ 	.byte	0x30, 0x34, 0x38, 0x3e, 0x3e, 0x3e, 0x3e, 0x5d, 0x00
	.type		__unnamed_2,@object
	.size		__unnamed_2,(.L_2 - __unnamed_2)
__unnamed_2:
        /* <DEDUP_REMOVED lines=45> */
        /*053b*/ 	.byte	0x3e, 0x3e, 0x3e, 0x5d, 0x00
.L_2:


//--------------------- .nv.shared._ZN7cutlass13device_kernelINS_4gemm6kernel13GemmUniversalIN4cute5tupleIJiiiiEEENS1_10collective13CollectiveMmaINS1_35MainloopSm100TmaUmmaWarpSpecializedILi17ELi2ELi4ENS5_IJNS4_1CILi2EEENSA_ILi1EEESC_EEEEENS5_IJNSA_ILi64EEENSA_ILi128EEENSA_ILi32EEEEEENS_10bfloat16_tENS5_IJlSC_lEEESJ_SK_NS4_8TiledMMAINS4_8MMA_AtomIJNS4_20SM100_MMA_F16BF16_SSISJ_SJ_fLi64ELi128ELNS4_4UMMA5MajorE0ELSP_0ELNSO_7ScaleInE0ELSQ_0EEEEEENS4_6LayoutINS5_IJSC_SC_SC_EEENS5_IJNSA_ILi0EEESV_SV_EEEEENS5_IJNS4_10UnderscoreESY_SY_EEEEENS4_13SM90_TMA_LOADENS4_14ComposedLayoutINS4_7SwizzleILi2ELi4ELi3EEENS4_18smem_ptr_flag_bitsILi16EEENST_INS5_IJNSA_ILi8EEESH_EEENS5_IJSH_SC_EEEEEEEvNS4_8identityENS4_23SM90_TMA_LOAD_MULTICASTES1B_vS1C_EENS_8epilogue10collective18CollectiveEpilogueINS1F_23Sm100TmaWarpSpecializedILi4ELi2ELi16ELb1ELb0EEEJSI_NS5_IJNST_ISF_SC_EENST_ISH_SC_EEEEESJ_SK_SJ_SK_NS1F_6fusion15FusionCallbacksIS1J_NS1N_17LinearCombinationISJ_fSJ_fLNS_15FloatRoundStyleE2EEESI_S1M_JEEENS4_5SM1004TMEM4LOAD26SM100_TMEM_LOAD_16dp256b4xES11_S1B_NS4_17SM75_U32x4_LDSM_NENS4_14SM90_TMA_STOREES1B_NS4_17SM90_U32x4_STSM_NENS4_39AutoVectorizingCopyWithAssumedAlignmentILi128EEEEEEvvEEEEvNT_6ParamsE --------------------------
	.section	.nv.shared._ZN7cutlass13device_kernelINS_4gemm6kernel13GemmUniversalIN4cute5tupleIJiiiiEEENS1_10collective13CollectiveMmaINS1_35MainloopSm100TmaUmmaWarpSpecializedILi17ELi2ELi4ENS5_IJNS4_1CILi2EEENSA_ILi1EEESC_EEEEENS5_IJNSA_ILi64EEENSA_ILi128EEENSA_ILi32EEEEEENS_10bfloat16_tENS5_IJlSC_lEEESJ_SK_NS4_8TiledMMAINS4_8MMA_AtomIJNS4_20SM100_MMA_F16BF16_SSISJ_SJ_fLi64ELi128ELNS4_4UMMA5MajorE0ELSP_0ELNSO_7ScaleInE0ELSQ_0EEEEEENS4_6LayoutINS5_IJSC_SC_SC_EEENS5_IJNSA_ILi0EEESV_SV_EEEEENS5_IJNS4_10UnderscoreESY_SY_EEEEENS4_13SM90_TMA_LOADENS4_14ComposedLayoutINS4_7SwizzleILi2ELi4ELi3EEENS4_18smem_ptr_flag_bitsILi16EEENST_INS5_IJNSA_ILi8EEESH_EEENS5_IJSH_SC_EEEEEEEvNS4_8identityENS4_23SM90_TMA_LOAD_MULTICASTES1B_vS1C_EENS_8epilogue10collective18CollectiveEpilogueINS1F_23Sm100TmaWarpSpecializedILi4ELi2ELi16ELb1ELb0EEEJSI_NS5_IJNST_ISF_SC_EENST_ISH_SC_EEEEESJ_SK_SJ_SK_NS1F_6fusion15FusionCallbacksIS1J_NS1N_17LinearCombinationISJ_fSJ_fLNS_15FloatRoundStyleE2EEESI_S1M_JEEENS4_5SM1004TMEM4LOAD26SM100_TMEM_LOAD_16dp256b4xES11_S1B_NS4_17SM75_U32x4_LDSM_NENS4_14SM90_TMA_STOREES1B_NS4_17SM90_U32x4_STSM_NENS4_39AutoVectorizingCopyWithAssumedAlignmentILi128EEEEEEvvEEEEvNT_6ParamsE,"aw",@nobits
	.sectionflags	@""
	.align	16
	.zero		1024


//--------------------- .nv.shared.reserved.0     --------------------------
	.section	.nv.shared.reserved.0,"aw",@nobits
	.weak		__nv_reservedSMEM_offset_0_alias
	.size		__nv_reservedSMEM_offset_0_alias, 0, 64
	.other		__nv_reservedSMEM_offset_0_alias,@"STO_CUDA_RESERVED_SHARED STV_DEFAULT"
__nv_reservedSMEM_offset_0_alias:
	.zero		0
.nv.shared.reserved.0:
	.zero		64
	.weak		__nv_reservedSMEM_tcgen05_partition
	.type		__nv_reservedSMEM_tcgen05_partition,@object
	.size		__nv_reservedSMEM_tcgen05_partition,(.L_0 - __nv_reservedSMEM_tcgen05_partition)
__nv_reservedSMEM_tcgen05_partition:
	.zero		32
.L_0:


//--------------------- .nv.global                --------------------------
	.section	.nv.global,"aw",@nobits
.nv.global:
	.type		_ZN39_INTERNAL_b3919908_4_k_cu_864c5bcd_87884cute1_E,@object
	.size		_ZN39_INTERNAL_b3919908_4_k_cu_864c5bcd_87884cute1_E,(_ZN39_INTERNAL_b3919908_4_k_cu_864c5bcd_87884cuda3std3__45__cpo6cbeginE - _ZN39_INTERNAL_b3919908_4_k_cu_864c5bcd_87884cute1_E)
_ZN39_INTERNAL_b3919908_4_k_cu_864c5bcd_87884cute1_E:
	.zero		1
	.type		_ZN39_INTERNAL_b3919908_4_k_cu_864c5bcd_87884cuda3std3__45__cpo6cbeginE,@object
	.size		_ZN39_INTERNAL_b3919908_4_k_cu_864c5bcd_87884cuda3std3__45__cpo6cbeginE,(_ZN39_INTERNAL_b3919908_4_k_cu_864c5bcd_87884cuda3std3__48in_placeE - _ZN39_INTERNAL_b3919908_4_k_cu_864c5bcd_87884cuda3std3__45__cpo6cbeginE)
_ZN39_INTERNAL_b3919908_4_k_cu_864c5bcd_87884cuda3std3__45__cpo6cbeginE:
	.zero		1
	.type		_ZN39_INTERNAL_b3919908_4_k_cu_864c5bcd_87884cuda3std3__48in_placeE,@object
	.size		_ZN39_INTERNAL_b3919908_4_k_cu_864c5bcd_87884cuda3std3__48in_placeE,(_ZN39_INTERNAL_b3919908_4_k_cu_864c5bcd_87884cuda3std6ranges3__45__cpo9iter_moveE - _ZN39_INTERNAL_b3919908_4_k_cu_864c5bcd_87884cuda3std3__48in_placeE)
_ZN39_INTERNAL_b3919908_4_k_cu_864c5bcd_87884cuda3std3__48in_placeE:
	.zero		1
	.type		_ZN39_INTERNAL_b3919908_4_k_cu_864c5bcd_87884cuda3std6ranges3__45__cpo9iter_moveE,@object
	.size		_ZN39_INTERNAL_b3919908_4_k_cu_864c5bcd_87884cuda3std6ranges3__45__cpo9iter_moveE,(_ZN39_INTERNAL_b3919908_4_k_cu_864c5bcd_87884cuda3std3__45__cpo5beginE - _ZN39_INTERNAL_b3919908_4_k_cu_864c5bcd_87884cuda3std6ranges3__45__cpo9iter_moveE)
_ZN39_INTERNAL_b3919908_4_k_cu_864c5bcd_87884cuda3std6ranges3__45__cpo9iter_moveE:
	.zero		1
	.type		_ZN39_INTERNAL_b3919908_4_k_cu_864c5bcd_87884cuda3std3__45__cpo5beginE,@object
	.size		_ZN39_INTERNAL_b3919908_4_k_cu_864c5bcd_87884cuda3std3__45__cpo5beginE,(_ZN39_INTERNAL_b3919908_4_k_cu_864c5bcd_87884cuda3std3__441_GLOBAL__N__b3919908_4_k_cu_864c5bcd_87886ignoreE - _ZN39_INTERNAL_b3919908_4_k_cu_864c5bcd_87884cuda3std3__45__cpo5beginE)
_ZN39_INTERNAL_b3919908_4_k_cu_864c5bcd_87884cuda3std3__45__cpo5beginE:
	.zero		1
	.type		_ZN39_INTERNAL_b3919908_4_k_cu_864c5bcd_87884cuda3std3__441_GLOBAL__N__b3919908_4_k_cu_864c5bcd_87886ignoreE,@object
	.size		_ZN39_INTERNAL_b3919908_4_k_cu_864c5bcd_87884cuda3std3__441_GLOBAL__N__b3919908_4_k_cu_864c5bcd_87886ignoreE,(_ZN39_INTERNAL_b3919908_4_k_cu_864c5bcd_87884cute7productE - _ZN39_INTERNAL_b3919908_4_k_cu_864c5bcd_87884cuda3std3__441_GLOBAL__N__b3919908_4_k_cu_864c5bcd_87886ignoreE)
_ZN39_INTERNAL_b3919908_4_k_cu_864c5bcd_87884cuda3std3__441_GLOBAL__N__b3919908_4_k_cu_864c5bcd_87886ignoreE:
	.zero		1
	.type		_ZN39_INTERNAL_b3919908_4_k_cu_864c5bcd_87884cute7productE,@object
	.size		_ZN39_INTERNAL_b3919908_4_k_cu_864c5bcd_87884cute7productE,(_ZN39_INTERNAL_b3919908_4_k_cu_864c5bcd_87884cuda3std3__45__cpo3endE - _ZN39_INTERNAL_b3919908_4_k_cu_864c5bcd_87884cute7productE)
_ZN39_INTERNAL_b3919908_4_k_cu_864c5bcd_87884cute7productE:
	.zero		1
	.type		_ZN39_INTERNAL_b3919908_4_k_cu_864c5bcd_87884cuda3std3__45__cpo3endE,@object
	.size		_ZN39_INTERNAL_b3919908_4_k_cu_864c5bcd_87884cuda3std3__45__cpo3endE,(_ZN39_INTERNAL_b3919908_4_k_cu_864c5bcd_87884cuda3std3__419piecewise_constructE - _ZN39_INTERNAL_b3919908_4_k_cu_864c5bcd_87884cuda3std3__45__cpo3endE)
_ZN39_INTERNAL_b3919908_4_k_cu_864c5bcd_87884cuda3std3__45__cpo3endE:
	.zero		1
	.type		_ZN39_INTERNAL_b3919908_4_k_cu_864c5bcd_87884cuda3std3__419piecewise_constructE,@object
	.size		_ZN39_INTERNAL_b3919908_4_k_cu_864c5bcd_87884cuda3std3__419piecewise_constructE,(_ZN39_INTERNAL_b3919908_4_k_cu_864c5bcd_87884cuda3std3__45__cpo4cendE - _ZN39_INTERNAL_b3919908_4_k_cu_864c5bcd_87884cuda3std3__419piecewise_constructE)
_ZN39_INTERNAL_b3919908_4_k_cu_864c5bcd_87884cuda3std3__419piecewise_constructE:
	.zero		1
	.type		_ZN39_INTERNAL_b3919908_4_k_cu_864c5bcd_87884cuda3std3__45__cpo4cendE,@object
	.size		_ZN39_INTERNAL_b3919908_4_k_cu_864c5bcd_87884cuda3std3__45__cpo4cendE,(_ZN39_INTERNAL_b3919908_4_k_cu_864c5bcd_87884cuda3std6ranges3__45__cpo4swapE - _ZN39_INTERNAL_b3919908_4_k_cu_864c5bcd_87884cuda3std3__45__cpo4cendE)
_ZN39_INTERNAL_b3919908_4_k_cu_864c5bcd_87884cuda3std3__45__cpo4cendE:
	.zero		1
	.type		_ZN39_INTERNAL_b3919908_4_k_cu_864c5bcd_87884cuda3std6ranges3__45__cpo4swapE,@object
	.size		_ZN39_INTERNAL_b3919908_4_k_cu_864c5bcd_87884cuda3std6ranges3__45__cpo4swapE,(.L_10 - _ZN39_INTERNAL_b3919908_4_k_cu_864c5bcd_87884cuda3std6ranges3__45__cpo4swapE)
_ZN39_INTERNAL_b3919908_4_k_cu_864c5bcd_87884cuda3std6ranges3__45__cpo4swapE:
	.zero		1
.L_10:


//--------------------- .nv.constant0._ZN7cutlass13device_kernelINS_4gemm6kernel13GemmUniversalIN4cute5tupleIJiiiiEEENS1_10collective13CollectiveMmaINS1_35MainloopSm100TmaUmmaWarpSpecializedILi17ELi2ELi4ENS5_IJNS4_1CILi2EEENSA_ILi1EEESC_EEEEENS5_IJNSA_ILi64EEENSA_ILi128EEENSA_ILi32EEEEEENS_10bfloat16_tENS5_IJlSC_lEEESJ_SK_NS4_8TiledMMAINS4_8MMA_AtomIJNS4_20SM100_MMA_F16BF16_SSISJ_SJ_fLi64ELi128ELNS4_4UMMA5MajorE0ELSP_0ELNSO_7ScaleInE0ELSQ_0EEEEEENS4_6LayoutINS5_IJSC_SC_SC_EEENS5_IJNSA_ILi0EEESV_SV_EEEEENS5_IJNS4_10UnderscoreESY_SY_EEEEENS4_13SM90_TMA_LOADENS4_14ComposedLayoutINS4_7SwizzleILi2ELi4ELi3EEENS4_18smem_ptr_flag_bitsILi16EEENST_INS5_IJNSA_ILi8EEESH_EEENS5_IJSH_SC_EEEEEEEvNS4_8identityENS4_23SM90_TMA_LOAD_MULTICASTES1B_vS1C_EENS_8epilogue10collective18CollectiveEpilogueINS1F_23Sm100TmaWarpSpecializedILi4ELi2ELi16ELb1ELb0EEEJSI_NS5_IJNST_ISF_SC_EENST_ISH_SC_EEEEESJ_SK_SJ_SK_NS1F_6fusion15FusionCallbacksIS1J_NS1N_17LinearCombinationISJ_fSJ_fLNS_15FloatRoundStyleE2EEESI_S1M_JEEENS4_5SM1004TMEM4LOAD26SM100_TMEM_LOAD_16dp256b4xES11_S1B_NS4_17SM75_U32x4_LDSM_NENS4_14SM90_TMA_STOREES1B_NS4_17SM90_U32x4_STSM_NENS4_39AutoVectorizingCopyWithAssumedAlignmentILi128EEEEEEvvEEEEvNT_6ParamsE --------------------------
	.section	.nv.constant0._ZN7cutlass13device_kernelINS_4gemm6kernel13GemmUniversalIN4cute5tupleIJiiiiEEENS1_10collective13CollectiveMmaINS1_35MainloopSm100TmaUmmaWarpSpecializedILi17ELi2ELi4ENS5_IJNS4_1CILi2EEENSA_ILi1EEESC_EEEEENS5_IJNSA_ILi64EEENSA_ILi128EEENSA_ILi32EEEEEENS_10bfloat16_tENS5_IJlSC_lEEESJ_SK_NS4_8TiledMMAINS4_8MMA_AtomIJNS4_20SM100_MMA_F16BF16_SSISJ_SJ_fLi64ELi128ELNS4_4UMMA5MajorE0ELSP_0ELNSO_7ScaleInE0ELSQ_0EEEEEENS4_6LayoutINS5_IJSC_SC_SC_EEENS5_IJNSA_ILi0EEESV_SV_EEEEENS5_IJNS4_10UnderscoreESY_SY_EEEEENS4_13SM90_TMA_LOADENS4_14ComposedLayoutINS4_7SwizzleILi2ELi4ELi3EEENS4_18smem_ptr_flag_bitsILi16EEENST_INS5_IJNSA_ILi8EEESH_EEENS5_IJSH_SC_EEEEEEEvNS4_8identityENS4_23SM90_TMA_LOAD_MULTICASTES1B_vS1C_EENS_8epilogue10collective18CollectiveEpilogueINS1F_23Sm100TmaWarpSpecializedILi4ELi2ELi16ELb1ELb0EEEJSI_NS5_IJNST_ISF_SC_EENST_ISH_SC_EEEEESJ_SK_SJ_SK_NS1F_6fusion15FusionCallbacksIS1J_NS1N_17LinearCombinationISJ_fSJ_fLNS_15FloatRoundStyleE2EEESI_S1M_JEEENS4_5SM1004TMEM4LOAD26SM100_TMEM_LOAD_16dp256b4xES11_S1B_NS4_17SM75_U32x4_LDSM_NENS4_14SM90_TMA_STOREES1B_NS4_17SM90_U32x4_STSM_NENS4_39AutoVectorizingCopyWithAssumedAlignmentILi128EEEEEEvvEEEEvNT_6ParamsE,"a",@progbits
	.sectionflags	@""
	.align	4
.nv.constant0._ZN7cutlass13device_kernelINS_4gemm6kernel13GemmUniversalIN4cute5tupleIJiiiiEEENS1_10collective13CollectiveMmaINS1_35MainloopSm100TmaUmmaWarpSpecializedILi17ELi2ELi4ENS5_IJNS4_1CILi2EEENSA_ILi1EEESC_EEEEENS5_IJNSA_ILi64EEENSA_ILi128EEENSA_ILi32EEEEEENS_10bfloat16_tENS5_IJlSC_lEEESJ_SK_NS4_8TiledMMAINS4_8MMA_AtomIJNS4_20SM100_MMA_F16BF16_SSISJ_SJ_fLi64ELi128ELNS4_4UMMA5MajorE0ELSP_0ELNSO_7ScaleInE0ELSQ_0EEEEEENS4_6LayoutINS5_IJSC_SC_SC_EEENS5_IJNSA_ILi0EEESV_SV_EEEEENS5_IJNS4_10UnderscoreESY_SY_EEEEENS4_13SM90_TMA_LOADENS4_14ComposedLayoutINS4_7SwizzleILi2ELi4ELi3EEENS4_18smem_ptr_flag_bitsILi16EEENST_INS5_IJNSA_ILi8EEESH_EEENS5_IJSH_SC_EEEEEEEvNS4_8identityENS4_23SM90_TMA_LOAD_MULTICASTES1B_vS1C_EENS_8epilogue10collective18CollectiveEpilogueINS1F_23Sm100TmaWarpSpecializedILi4ELi2ELi16ELb1ELb0EEEJSI_NS5_IJNST_ISF_SC_EENST_ISH_SC_EEEEESJ_SK_SJ_SK_NS1F_6fusion15FusionCallbacksIS1J_NS1N_17LinearCombinationISJ_fSJ_fLNS_15FloatRoundStyleE2EEESI_S1M_JEEENS4_5SM1004TMEM4LOAD26SM100_TMEM_LOAD_16dp256b4xES11_S1B_NS4_17SM75_U32x4_LDSM_NENS4_14SM90_TMA_STOREES1B_NS4_17SM90_U32x4_STSM_NENS4_39AutoVectorizingCopyWithAssumedAlignmentILi128EEEEEEvvEEEEvNT_6ParamsE:
	.zero		2944


//--------------------- SYMBOLS --------------------------

	.type		.nv.reservedSmem.offset0,@object
	.size		.nv.reservedSmem.offset0,0x4
	.type		.nv.reservedSmem.cap,@object
	.size		.nv.reservedSmem.cap,0x4
	.type		__assertfail,@function
